	.target	sm_90a

	.elftype	@"ET_EXEC"


//--------------------- .note.nv.tkinfo           --------------------------
	.section	.note.nv.tkinfo,"",@"SHT_NOTE"
	.sectionflags	@"SHF_NOTE_NV_TKINFO"
	.tkinfo
        /*0018*/ 	.word	0x00000002
        /*0030*/ 	.string	""
        /*0030*/ 	.string	"ptxas"
        /*0030*/ 	.string	"Cuda compilation tools, release 13.0, V13.0.88"
        /*0030*/ 	.string	"Build cuda_13.0.r13.0/compiler.36424714_0"
        /*0030*/ 	.string	"-v  -suppress-debug-info  -lineinfo  -arch sm_90a "



//--------------------- .note.nv.cuinfo           --------------------------
	.section	.note.nv.cuinfo,"",@"SHT_NOTE"
	.sectionflags	@"SHF_NOTE_NV_CUINFO"
        /*0018*/ 	.short	0x0002
        /*001a*/ 	.short	0x005a
        /*001c*/ 	.short	0x0082
	.zero		2


//--------------------- .nv.info                  --------------------------
	.section	.nv.info,"",@"SHT_CUDA_INFO"
	.align	4


	//----- nvinfo : EIATTR_REGCOUNT
	.align		4
        /*0000*/ 	.byte	0x04, 0x2f
        /*0002*/ 	.short	(.L_1 - .L_0)
	.align		4
.L_0:
        /*0004*/ 	.word	index@(gluon_wgmma)
        /*0008*/ 	.word	0x0000009a


	//----- nvinfo : EIATTR_FRAME_SIZE
	.align		4
.L_1:
        /*000c*/ 	.byte	0x04, 0x11
        /*000e*/ 	.short	(.L_3 - .L_2)
	.align		4
.L_2:
        /*0010*/ 	.word	index@(gluon_wgmma)
        /*0014*/ 	.word	0x00000000


	//----- nvinfo : EIATTR_MIN_STACK_SIZE
	.align		4
.L_3:
        /*0018*/ 	.byte	0x04, 0x12
        /*001a*/ 	.short	(.L_5 - .L_4)
	.align		4
.L_4:
        /*001c*/ 	.word	index@(gluon_wgmma)
        /*0020*/ 	.word	0x00000000
.L_5:


//--------------------- .nv.compat                --------------------------
	.section	.nv.compat,"",@"SHT_CUDA_COMPAT_INFO"
	.align	4
        /*0000*/ 	.byte	0x02, 0x09, 0x01, 0x00, 0x02, 0x02, 0x04, 0x00, 0x02, 0x05, 0x05, 0x00, 0x03, 0x07, 0x01, 0x01
        /*0010*/ 	.byte	0x02, 0x03, 0x03, 0x00, 0x02, 0x06, 0x01, 0x00, 0x04, 0x0b, 0x08, 0x00, 0x00, 0x00, 0x00, 0x00
        /*0020*/ 	.byte	0x00, 0x00, 0x00, 0x00


//--------------------- .nv.info.gluon_wgmma      --------------------------
	.section	.nv.info.gluon_wgmma,"",@"SHT_CUDA_INFO"
	.sectionflags	@""
	.align	4


	//----- nvinfo : EIATTR_CUDA_API_VERSION
	.align		4
        /*0000*/ 	.byte	0x04, 0x37
        /*0002*/ 	.short	(.L_7 - .L_6)
.L_6:
        /*0004*/ 	.word	0x00000082


	//----- nvinfo : EIATTR_KPARAM_INFO
	.align		4
.L_7:
        /*0008*/ 	.byte	0x04, 0x17
        /*000a*/ 	.short	(.L_9 - .L_8)
.L_8:
        /*000c*/ 	.word	0x00000000
        /*0010*/ 	.short	0x000a
        /*0012*/ 	.short	0x0048
        /*0014*/ 	.byte	0x00, 0xf4, 0x21, 0x00


	//----- nvinfo : EIATTR_KPARAM_INFO
	.align		4
.L_9:
        /*0018*/ 	.byte	0x04, 0x17
        /*001a*/ 	.short	(.L_11 - .L_10)
.L_10:
        /*001c*/ 	.word	0x00000000
        /*0020*/ 	.short	0x0009
        /*0022*/ 	.short	0x0040
        /*0024*/ 	.byte	0x00, 0xf4, 0x21, 0x00


	//----- nvinfo : EIATTR_KPARAM_INFO
	.align		4
.L_11:
        /*0028*/ 	.byte	0x04, 0x17
        /*002a*/ 	.short	(.L_13 - .L_12)
.L_12:
        /*002c*/ 	.word	0x00000000
        /*0030*/ 	.short	0x0008
        /*0032*/ 	.short	0x0038
        /*0034*/ 	.byte	0x00, 0xf0, 0x21, 0x00


	//----- nvinfo : EIATTR_KPARAM_INFO
	.align		4
.L_13:
        /*0038*/ 	.byte	0x04, 0x17
        /*003a*/ 	.short	(.L_15 - .L_14)
.L_14:
        /*003c*/ 	.word	0x00000000
        /*0040*/ 	.short	0x0007
        /*0042*/ 	.short	0x0030
        /*0044*/ 	.byte	0x00, 0xf0, 0x21, 0x00


	//----- nvinfo : EIATTR_KPARAM_INFO
	.align		4
.L_15:
        /*0048*/ 	.byte	0x04, 0x17
        /*004a*/ 	.short	(.L_17 - .L_16)
.L_16:
        /*004c*/ 	.word	0x00000000
        /*0050*/ 	.short	0x0006
        /*0052*/ 	.short	0x0028
        /*0054*/ 	.byte	0x00, 0xf0, 0x21, 0x00


	//----- nvinfo : EIATTR_KPARAM_INFO
	.align		4
.L_17:
        /*0058*/ 	.byte	0x04, 0x17
        /*005a*/ 	.short	(.L_19 - .L_18)
.L_18:
        /*005c*/ 	.word	0x00000000
        /*0060*/ 	.short	0x0005
        /*0062*/ 	.short	0x0020
        /*0064*/ 	.byte	0x00, 0xf0, 0x11, 0x00


	//----- nvinfo : EIATTR_KPARAM_INFO
	.align		4
.L_19:
        /*0068*/ 	.byte	0x04, 0x17
        /*006a*/ 	.short	(.L_21 - .L_20)
.L_20:
        /*006c*/ 	.word	0x00000000
        /*0070*/ 	.short	0x0004
        /*0072*/ 	.short	0x001c
        /*0074*/ 	.byte	0x00, 0xf0, 0x11, 0x00


	//----- nvinfo : EIATTR_KPARAM_INFO
	.align		4
.L_21:
        /*0078*/ 	.byte	0x04, 0x17
        /*007a*/ 	.short	(.L_23 - .L_22)
.L_22:
        /*007c*/ 	.word	0x00000000
        /*0080*/ 	.short	0x0003
        /*0082*/ 	.short	0x0018
        /*0084*/ 	.byte	0x00, 0xf0, 0x11, 0x00


	//----- nvinfo : EIATTR_KPARAM_INFO
	.align		4
.L_23:
        /*0088*/ 	.byte	0x04, 0x17
        /*008a*/ 	.short	(.L_25 - .L_24)
.L_24:
        /*008c*/ 	.word	0x00000000
        /*0090*/ 	.short	0x0002
        /*0092*/ 	.short	0x0010
        /*0094*/ 	.byte	0x00, 0xf4, 0x21, 0x00


	//----- nvinfo : EIATTR_KPARAM_INFO
	.align		4
.L_25:
        /*0098*/ 	.byte	0x04, 0x17
        /*009a*/ 	.short	(.L_27 - .L_26)
.L_26:
        /*009c*/ 	.word	0x00000000
        /*00a0*/ 	.short	0x0001
        /*00a2*/ 	.short	0x0008
        /*00a4*/ 	.byte	0x00, 0xf4, 0x21, 0x00


	//----- nvinfo : EIATTR_KPARAM_INFO
	.align		4
.L_27:
        /*00a8*/ 	.byte	0x04, 0x17
        /*00aa*/ 	.short	(.L_29 - .L_28)
.L_28:
        /*00ac*/ 	.word	0x00000000
        /*00b0*/ 	.short	0x0000
        /*00b2*/ 	.short	0x0000
        /*00b4*/ 	.byte	0x00, 0xf4, 0x21, 0x00


	//----- nvinfo : EIATTR_SPARSE_MMA_MASK
	.align		4
.L_29:
        /*00b8*/ 	.byte	0x03, 0x50
        /*00ba*/ 	.short	0x0000


	//----- nvinfo : EIATTR_MAXREG_COUNT
	.align		4
        /*00bc*/ 	.byte	0x03, 0x1b
        /*00be*/ 	.short	0x00ff


	//----- nvinfo : EIATTR_NUM_BARRIERS
	.align		4
        /*00c0*/ 	.byte	0x02, 0x4c
        /*00c2*/ 	.byte	0x01
	.zero		1


	//----- nvinfo : EIATTR_MERCURY_ISA_VERSION
	.align		4
        /*00c4*/ 	.byte	0x03, 0x5f
        /*00c6*/ 	.short	0x0101


	//----- nvinfo : EIATTR_INT_WARP_WIDE_INSTR_OFFSETS
	.align		4
        /*00c8*/ 	.byte	0x04, 0x31
        /*00ca*/ 	.short	(.L_31 - .L_30)


	//   ....[0]....
.L_30:
        /*00cc*/ 	.word	0x00001300


	//   ....[1]....
        /*00d0*/ 	.word	0x00001320


	//   ....[2]....
        /*00d4*/ 	.word	0x000013d0


	//   ....[3]....
        /*00d8*/ 	.word	0x00001cc0


	//   ....[4]....
        /*00dc*/ 	.word	0x00001cd0


	//----- nvinfo : EIATTR_COOP_GROUP_MASK_REGIDS
	.align		4
.L_31:
        /*00e0*/ 	.byte	0x04, 0x29
        /*00e2*/ 	.short	(.L_33 - .L_32)


	//   ....[0]....
.L_32:
        /*00e4*/ 	.word	0xffffffff


	//   ....[1]....
        /*00e8*/ 	.word	0xffffffff


	//   ....[2]....
        /*00ec*/ 	.word	0xffffffff


	//----- nvinfo : EIATTR_COOP_GROUP_INSTR_OFFSETS
	.align		4
.L_33:
        /*00f0*/ 	.byte	0x04, 0x28
        /*00f2*/ 	.short	(.L_35 - .L_34)


	//   ....[0]....
.L_34:
        /*00f4*/ 	.word	0x00000150


	//   ....[1]....
        /*00f8*/ 	.word	0x00000720


	//   ....[2]....
        /*00fc*/ 	.word	0x00000cd0


	//----- nvinfo : EIATTR_MBARRIER_INSTR_OFFSETS
	.align		4
.L_35:
        /*0100*/ 	.byte	0x04, 0x39
        /*0102*/ 	.short	(.L_37 - .L_36)


	//   ....[0]....
.L_36:
        /*0104*/ 	.word	0x00001470
        /*0108*/ 	.word	0x000000ff
        /*010c*/ 	.word	0x00014000
        /*0110*/ 	.short	0x0100
        /*0112*/ 	.byte	0x07
	.zero		1


	//   ....[1]....
        /*0114*/ 	.word	0x00001600
        /*0118*/ 	.word	0x000000ff
        /*011c*/ 	.word	0x00014008
        /*0120*/ 	.short	0x0100
        /*0122*/ 	.byte	0x07
	.zero		1


	//   ....[2]....
        /*0124*/ 	.word	0x00001e20
        /*0128*/ 	.word	0x000000ff
        /*012c*/ 	.word	0x00014000
        /*0130*/ 	.short	0x010a
        /*0132*/ 	.byte	0x1f
	.zero		1


	//   ....[3]....
        /*0134*/ 	.word	0x00002150
        /*0138*/ 	.word	0x000000ff
        /*013c*/ 	.word	0x00014000
        /*0140*/ 	.short	0x0108
        /*0142*/ 	.byte	0x07
	.zero		1


	//   ....[4]....
        /*0144*/ 	.word	0x00002240
        /*0148*/ 	.word	0x000000ff
        /*014c*/ 	.word	0x00014008
        /*0150*/ 	.short	0x0108
        /*0152*/ 	.byte	0x07
	.zero		1


	//   ....[5]....
        /*0154*/ 	.word	0x000026f0
        /*0158*/ 	.word	0x000000ff
        /*015c*/ 	.word	0x00014000
        /*0160*/ 	.short	0x010a
        /*0162*/ 	.byte	0x1f
	.zero		1


	//----- nvinfo : EIATTR_NUM_MBARRIERS
	.align		4
.L_37:
        /*0164*/ 	.byte	0x03, 0x38
        /*0166*/ 	.short	0x0002


	//----- nvinfo : EIATTR_EXIT_INSTR_OFFSETS
	.align		4
        /*0168*/ 	.byte	0x04, 0x1c
        /*016a*/ 	.short	(.L_39 - .L_38)


	//   ....[0]....
.L_38:
        /*016c*/ 	.word	0x000026e0


	//----- nvinfo : EIATTR_REQNTID
	.align		4
.L_39:
        /*0170*/ 	.byte	0x04, 0x10
        /*0172*/ 	.short	(.L_41 - .L_40)
.L_40:
        /*0174*/ 	.word	0x00000080
        /*0178*/ 	.word	0x00000001
        /*017c*/ 	.word	0x00000001


	//----- nvinfo : EIATTR_CRS_STACK_SIZE
	.align		4
.L_41:
        /*0180*/ 	.byte	0x04, 0x1e
        /*0182*/ 	.short	(.L_43 - .L_42)
.L_42:
        /*0184*/ 	.word	0x00000000


	//----- nvinfo : EIATTR_CBANK_PARAM_SIZE
	.align		4
.L_43:
        /*0188*/ 	.byte	0x03, 0x19
        /*018a*/ 	.short	0x0050


	//----- nvinfo : EIATTR_PARAM_CBANK
	.align		4
        /*018c*/ 	.byte	0x04, 0x0a
        /*018e*/ 	.short	(.L_45 - .L_44)
	.align		4
.L_44:
        /*0190*/ 	.word	index@(.nv.constant0.gluon_wgmma)
        /*0194*/ 	.short	0x0210
        /*0196*/ 	.short	0x0050


	//----- nvinfo : EIATTR_SW_WAR
	.align		4
.L_45:
        /*0198*/ 	.byte	0x04, 0x36
        /*019a*/ 	.short	(.L_47 - .L_46)
.L_46:
        /*019c*/ 	.word	0x00000008
.L_47:


//--------------------- .nv.callgraph             --------------------------
	.section	.nv.callgraph,"",@"SHT_CUDA_CALLGRAPH"
	.align	4
	.sectionentsize	8
	.align		4
        /*0000*/ 	.word	0x00000000
	.align		4
        /*0004*/ 	.word	0xffffffff
	.align		4
        /*0008*/ 	.word	0x00000000
	.align		4
        /*000c*/ 	.word	0xfffffffe
	.align		4
        /*0010*/ 	.word	0x00000000
	.align		4
        /*0014*/ 	.word	0xfffffffd
	.align		4
        /*0018*/ 	.word	0x00000000
	.align		4
        /*001c*/ 	.word	0xfffffffc


//--------------------- .text.gluon_wgmma         --------------------------
	.section	.text.gluon_wgmma,"ax",@progbits
	.align	128
        .global         gluon_wgmma
        .type           gluon_wgmma,@function
        .size           gluon_wgmma,(.L_x_52 - gluon_wgmma)
        .other          gluon_wgmma,@"STO_CUDA_ENTRY STV_DEFAULT"
gluon_wgmma:
.text.gluon_wgmma:
[----:B------:R-:W-:Y:S01]  /*0000*/  LDC R1, c[0x0][0x28] ;  /* 0x00000a00ff017b82 */ /* 0x000fe20000000800 */
[----:B------:R-:W1:Y:S07]  /*0010*/  S2R R0, SR_TID.X ;  /* 0x0000000000007919 */ /* 0x000e6e0000002100 */
[----:B------:R-:W2:Y:S01]  /*0020*/  S2UR UR4, SR_CgaCtaId ;  /* 0x00000000000479c3 */ /* 0x000ea20000008800 */
[----:B------:R-:W-:Y:S01]  /*0030*/  UMOV UR7, 0x400 ;  /* 0x0000040000077882 */ /* 0x000fe20000000000 */
[----:B------:R-:W-:Y:S01]  /*0040*/  ULDC UR6, c[0x0][0xc] ;  /* 0x0000030000067ab9 */ /* 0x000fe20000000800 */
[----:B------:R-:W-:Y:S01]  /*0050*/  ULDC.64 UR24, c[0x0][0x250] ;  /* 0x0000940000187ab9 */ /* 0x000fe20000000a00 */
[----:B------:R-:W-:Y:S04]  /*0060*/  BSSY B0, `(.L_x_0) ;  /* 0x000001e000007945 */ /* 0x000fe80003800000 */
[----:B------:R-:W3:Y:S08]  /*0070*/  LDC R4, c[0x0][0x228] ;  /* 0x00008a00ff047b82 */ /* 0x000ef00000000800 */
[----:B------:R-:W4:Y:S08]  /*0080*/  LDC R14, c[0x0][0x230] ;  /* 0x00008c00ff0e7b82 */ /* 0x000f300000000800 */
[----:B------:R-:W-:Y:S01]  /*0090*/  S2UR UR29, SR_CTAID.Y ;  /* 0x00000000001d79c3 */ /* 0x000fe20000002600 */
[----:B--2---:R-:W-:-:S03]  /*00a0*/  ULEA UR7, UR4, UR7, 0x18 ;  /* 0x0000000704077291 */ /* 0x004fc6000f8ec03f */
[----:B------:R-:W-:Y:S01]  /*00b0*/  ULDC UR4, c[0x0][0x10] ;  /* 0x0000040000047ab9 */ /* 0x000fe20000000800 */
[----:B-1----:R-:W-:-:S03]  /*00c0*/  LOP3.LUT R6, R0, 0x7f, RZ, 0xc0, !PT ;  /* 0x0000007f00067812 */ /* 0x002fc600078ec0ff */
[----:B------:R-:W1:Y:S01]  /*00d0*/  S2UR UR5, SR_CTAID.Z ;  /* 0x00000000000579c3 */ /* 0x000e620000002700 */
[----:B---3--:R-:W-:Y:S01]  /*00e0*/  VIADD R4, R4, 0xffffffff ;  /* 0xffffffff04047836 */ /* 0x008fe20000000000 */
[C---:B------:R-:W-:Y:S02]  /*00f0*/  ISETP.GE.U32.AND P0, PT, R6.reuse, 0x20, PT ;  /* 0x000000200600780c */ /* 0x040fe40003f06070 */
[C---:B------:R-:W-:Y:S02]  /*0100*/  ISETP.NE.U32.AND P1, PT, R6.reuse, RZ, PT ;  /* 0x000000ff0600720c */ /* 0x040fe40003f25070 */
[----:B------:R-:W-:Y:S02]  /*0110*/  LEA R12, R6, UR7, 0x2 ;  /* 0x00000007060c7c11 */ /* 0x000fe4000f8e10ff */
[----:B------:R-:W2:Y:S01]  /*0120*/  S2UR UR30, SR_CTAID.X ;  /* 0x00000000001e79c3 */ /* 0x000ea20000002500 */
[----:B----4-:R-:W-:-:S06]  /*0130*/  VIADD R13, R14, 0xffffffff ;  /* 0xffffffff0e0d7836 */ /* 0x010fcc0000000000 */
[----:B------:R3:W-:Y:S01]  /*0140*/  @!P0 STS [R12], RZ ;  /* 0x000000ff0c008388 */ /* 0x0007e20000000800 */
[----:B------:R-:W-:-:S03]  /*0150*/  NOP ;  /* 0x0000000000007918 */ /* 0x000fc60000000000 */
[----:B------:R3:W-:Y:S01]  /*0160*/  @!P1 STS [UR7+0x24], R4 ;  /* 0x00002404ff009988 */ /* 0x0007e20008000807 */
[----:B-1----:R-:W-:-:S03]  /*0170*/  UIMAD UR4, UR5, UR4, UR29 ;  /* 0x00000004050472a4 */ /* 0x002fc6000f8e021d */
[----:B------:R3:W-:Y:S01]  /*0180*/  @!P1 STS [UR7+0x20], R13 ;  /* 0x0000200dff009988 */ /* 0x0007e20008000807 */
[----:B--2---:R-:W-:-:S04]  /*0190*/  UIMAD UR4, UR4, UR6, UR30 ;  /* 0x00000006040472a4 */ /* 0x004fc8000f8e021e */
[----:B------:R-:W-:-:S04]  /*01a0*/  UIMAD UR4, UR4, 0x180, URZ ;  /* 0x00000180040478a4 */ /* 0x000fc8000f8e023f */
[----:B------:R-:W-:-:S04]  /*01b0*/  UIADD3 UR20, UP0, UR4, UR24, URZ ;  /* 0x0000001804147290 */ /* 0x000fc8000ff1e03f */
[----:B------:R-:W-:Y:S01]  /*01c0*/  ULEA.HI.X.SX32 UR21, UR4, UR25, 0x1, UP0 ;  /* 0x0000001904157291 */ /* 0x000fe200080f0e3f */
[----:B---3--:R-:W-:Y:S11]  /*01d0*/  @P1 BRA `(.L_x_1) ;  /* 0x0000000000181947 */ /* 0x008ff60003800000 */
[----:B------:R-:W1:Y:S01]  /*01e0*/  LDS R2, [UR7+0x8] ;  /* 0x00000807ff027984 */ /* 0x000e620008000800 */
[----:B------:R-:W2:Y:S01]  /*01f0*/  LDC.64 R8, c[0x0][0x210] ;  /* 0x00008400ff087b82 */ /* 0x000ea20000000a00 */
[----:B------:R-:W-:Y:S02]  /*0200*/  IMAD.MOV.U32 R3, RZ, RZ, 0x70 ;  /* 0x00000070ff037424 */ /* 0x000fe400078e00ff */
[----:B--2---:R2:W-:Y:S03]  /*0210*/  STS.64 [UR7], R8 ;  /* 0x00000008ff007988 */ /* 0x0045e60008000a07 */
[----:B-1----:R-:W-:-:S05]  /*0220*/  LOP3.LUT R2, R2, 0x10, R3, 0xd8, !PT ;  /* 0x0000001002027812 */ /* 0x002fca00078ed803 */
[----:B------:R2:W-:Y:S02]  /*0230*/  STS [UR7+0x8], R2 ;  /* 0x00000802ff007988 */ /* 0x0005e40008000807 */
.L_x_1:
[----:B------:R-:W-:Y:S05]  /*0240*/  BSYNC B0 ;  /* 0x0000000000007941 */ /* 0x000fea0003800000 */
.L_x_0:
[----:B------:R-:W-:Y:S04]  /*0250*/  BSSY B0, `(.L_x_2) ;  /* 0x000000a000007945 */ /* 0x000fe80003800000 */
[----:B------:R-:W-:Y:S05]  /*0260*/  @P1 BRA `(.L_x_3) ;  /* 0x0000000000201947 */ /* 0x000fea0003800000 */
[----:B--2---:R-:W1:Y:S01]  /*0270*/  LDS R2, [UR7+0x34] ;  /* 0x00003407ff027984 */ /* 0x004e620008000800 */
[----:B------:R-:W-:Y:S02]  /*0280*/  IMAD.MOV.U32 R3, RZ, RZ, 0x3f000000 ;  /* 0x3f000000ff037424 */ /* 0x000fe400078e00ff */
[----:B------:R-:W-:Y:S01]  /*0290*/  @!P1 IMAD.MOV.U32 R5, RZ, RZ, 0x3f ;  /* 0x0000003fff059424 */ /* 0x000fe200078e00ff */
[----:B------:R-:W2:Y:S02]  /*02a0*/  @!P1 LDS R8, [UR7+0x38] ;  /* 0x00003807ff089984 */ /* 0x000ea40008000800 */
[----:B-1----:R-:W-:Y:S02]  /*02b0*/  LOP3.LUT R2, R2, 0xff000000, R3, 0xb8, !PT ;  /* 0xff00000002027812 */ /* 0x002fe400078eb803 */
[----:B--2---:R-:W-:-:S03]  /*02c0*/  @!P1 LOP3.LUT R3, R8, 0xff, R5, 0xb8, !PT ;  /* 0x000000ff08039812 */ /* 0x004fc600078eb805 */
[----:B------:R1:W-:Y:S04]  /*02d0*/  STS [UR7+0x34], R2 ;  /* 0x00003402ff007988 */ /* 0x0003e80008000807 */
[----:B------:R1:W-:Y:S02]  /*02e0*/  @!P1 STS [UR7+0x38], R3 ;  /* 0x00003803ff009988 */ /* 0x0003e40008000807 */
.L_x_3:
[----:B------:R-:W-:Y:S05]  /*02f0*/  BSYNC B0 ;  /* 0x0000000000007941 */ /* 0x000fea0003800000 */
.L_x_2:
[----:B------:R-:W-:Y:S04]  /*0300*/  BSSY B0, `(.L_x_4) ;  /* 0x000000e000007945 */ /* 0x000fe80003800000 */
[----:B------:R-:W-:Y:S05]  /*0310*/  @P1 BRA `(.L_x_5) ;  /* 0x0000000000301947 */ /* 0x000fea0003800000 */
[----:B-1----:R-:W1:Y:S01]  /*0320*/  LDS R3, [UR7+0x34] ;  /* 0x00003407ff037984 */ /* 0x002e620008000800 */
[----:B------:R-:W3:Y:S03]  /*0330*/  LDC.64 R10, c[0x0][0x238] ;  /* 0x00008e00ff0a7b82 */ /* 0x000ee60000000a00 */
[----:B--2---:R-:W2:Y:S01]  /*0340*/  LDS R2, [UR7+0x1c] ;  /* 0x00001c07ff027984 */ /* 0x004ea20008000800 */
[C---:B---3--:R-:W-:Y:S01]  /*0350*/  SHF.L.U64.HI R8, R10.reuse, 0x1, R11 ;  /* 0x000000010a087819 */ /* 0x048fe2000001020b */
[----:B------:R-:W-:-:S03]  /*0360*/  IMAD.SHL.U32 R5, R10, 0x2, RZ ;  /* 0x000000020a057824 */ /* 0x000fc600078e00ff */
[--C-:B------:R-:W-:Y:S02]  /*0370*/  SHF.R.U32.HI R7, RZ, 0x4, R8.reuse ;  /* 0x00000004ff077819 */ /* 0x100fe40000011608 */
[----:B------:R-:W-:-:S05]  /*0380*/  SHF.R.U64 R5, R5, 0x4, R8 ;  /* 0x0000000405057819 */ /* 0x000fca0000001208 */
[----:B------:R3:W-:Y:S01]  /*0390*/  STS [UR7+0xc], R5 ;  /* 0x00000c05ff007988 */ /* 0x0007e20008000807 */
[----:B-1----:R-:W-:Y:S02]  /*03a0*/  LOP3.LUT R3, R3, 0x7, RZ, 0xb8, !PT ;  /* 0x0000000703037812 */ /* 0x002fe400078eb8ff */
[----:B--2---:R-:W-:-:S03]  /*03b0*/  LOP3.LUT R2, R2, 0xf, R7, 0xb8, !PT ;  /* 0x0000000f02027812 */ /* 0x004fc600078eb807 */
[----:B------:R3:W-:Y:S04]  /*03c0*/  STS [UR7+0x34], R3 ;  /* 0x00003403ff007988 */ /* 0x0007e80008000807 */
[----:B------:R3:W-:Y:S02]  /*03d0*/  STS [UR7+0x1c], R2 ;  /* 0x00001c02ff007988 */ /* 0x0007e40008000807 */
.L_x_5:
[----:B------:R-:W-:Y:S05]  /*03e0*/  BSYNC B0 ;  /* 0x0000000000007941 */ /* 0x000fea0003800000 */
.L_x_4:
[----:B------:R-:W-:Y:S04]  /*03f0*/  BSSY B1, `(.L_x_6) ;  /* 0x000001b000017945 */ /* 0x000fe80003800000 */
[----:B------:R-:W-:Y:S01]  /*0400*/  BSSY B0, `(.L_x_7) ;  /* 0x0000016000007945 */ /* 0x000fe20003800000 */
[----:B------:R-:W-:-:S03]  /*0410*/  IMAD.MOV.U32 R7, RZ, RZ, RZ ;  /* 0x000000ffff077224 */ /* 0x000fc600078e00ff */
[----:B------:R-:W-:Y:S05]  /*0420*/  @P1 BRA `(.L_x_8) ;  /* 0x0000000000201947 */ /* 0x000fea0003800000 */
[----:B-123--:R-:W1:Y:S02]  /*0430*/  LDS R2, [UR7+0x34] ;  /* 0x00003407ff027984 */ /* 0x00ee640008000800 */
[----:B-1----:R-:W-:-:S05]  /*0440*/  LOP3.LUT R2, R2, 0x38, RZ, 0xb8, !PT ;  /* 0x0000003802027812 */ /* 0x002fca00078eb8ff */
[----:B------:R1:W-:Y:S01]  /*0450*/  STS [UR7+0x34], R2 ;  /* 0x00003402ff007988 */ /* 0x0003e20008000807 */
[----:B------:R-:W-:Y:S05]  /*0460*/  @P1 BRA `(.L_x_9) ;  /* 0x0000000000201947 */ /* 0x000fea0003800000 */
[----:B-1----:R-:W1:Y:S01]  /*0470*/  LDS R2, [UR7+0x8] ;  /* 0x00000807ff027984 */ /* 0x002e620008000800 */
[----:B------:R-:W-:-:S05]  /*0480*/  IMAD.MOV.U32 R3, RZ, RZ, 0x780 ;  /* 0x00000780ff037424 */ /* 0x000fca00078e00ff */
[----:B-1----:R-:W-:-:S05]  /*0490*/  LOP3.LUT R2, R2, 0x500, R3, 0xd8, !PT ;  /* 0x0000050002027812 */ /* 0x002fca00078ed803 */
[----:B------:R4:W-:Y:S02]  /*04a0*/  STS [UR7+0x8], R2 ;  /* 0x00000802ff007988 */ /* 0x0009e40008000807 */
.L_x_8:
[----:B------:R-:W-:Y:S05]  /*04b0*/  @P1 BRA `(.L_x_10) ;  /* 0x0000000000281947 */ /* 0x000fea0003800000 */
[----:B-1234-:R-:W1:Y:S02]  /*04c0*/  LDS R2, [UR7+0x8] ;  /* 0x00000807ff027984 */ /* 0x01ee640008000800 */
[----:B-1----:R-:W-:-:S05]  /*04d0*/  LOP3.LUT R2, R2, 0x1800, RZ, 0xb8, !PT ;  /* 0x0000180002027812 */ /* 0x002fca00078eb8ff */
[----:B------:R2:W-:Y:S02]  /*04e0*/  STS [UR7+0x8], R2 ;  /* 0x00000802ff007988 */ /* 0x0005e40008000807 */
.L_x_9:
[----:B------:R-:W-:Y:S05]  /*04f0*/  @P1 BREAK B0 ;  /* 0x0000000000001942 */ /* 0x000fea0003800000 */
[----:B------:R-:W-:Y:S05]  /*0500*/  @P1 BRA `(.L_x_11) ;  /* 0x0000000000241947 */ /* 0x000fea0003800000 */
[----:B------:R-:W3:Y:S01]  /*0510*/  LDS R3, [UR7+0x8] ;  /* 0x00000807ff037984 */ /* 0x000ee20008000800 */
[----:B-12---:R-:W-:-:S05]  /*0520*/  IMAD.MOV.U32 R2, RZ, RZ, 0x6000 ;  /* 0x00006000ff027424 */ /* 0x006fca00078e00ff */
[----:B---3--:R-:W-:-:S04]  /*0530*/  LOP3.LUT R2, R3, 0x6000, R2, 0xd8, !PT ;  /* 0x0000600003027812 */ /* 0x008fc800078ed802 */
[----:B------:R-:W-:-:S05]  /*0540*/  LOP3.LUT R2, R2, 0x400000, RZ, 0xb8, !PT ;  /* 0x0040000002027812 */ /* 0x000fca00078eb8ff */
[----:B------:R5:W-:Y:S02]  /*0550*/  STS [UR7+0x8], R2 ;  /* 0x00000802ff007988 */ /* 0x000be40008000807 */
.L_x_10:
[----:B------:R-:W-:Y:S05]  /*0560*/  BSYNC B0 ;  /* 0x0000000000007941 */ /* 0x000fea0003800000 */
.L_x_7:
[----:B-12345:R-:W1:Y:S02]  /*0570*/  @!P1 LDS R2, [UR7+0x8] ;  /* 0x00000807ff029984 */ /* 0x03ee640008000800 */
[----:B-1----:R-:W-:-:S05]  /*0580*/  @!P1 LOP3.LUT R2, R2, 0x8000, RZ, 0xb8, !PT ;  /* 0x0000800002029812 */ /* 0x002fca00078eb8ff */
[----:B------:R3:W-:Y:S02]  /*0590*/  @!P1 STS [UR7+0x8], R2 ;  /* 0x00000802ff009988 */ /* 0x0007e40008000807 */
.L_x_11:
[----:B------:R-:W-:Y:S05]  /*05a0*/  BSYNC B1 ;  /* 0x0000000000017941 */ /* 0x000fea0003800000 */
.L_x_6:
[----:B------:R-:W-:Y:S05]  /*05b0*/  WARPSYNC.ALL ;  /* 0x0000000000007948 */ /* 0x000fea0003800000 */
[----:B------:R-:W4:Y:S02]  /*05c0*/  LDC R5, c[0x0][0x22c] ;  /* 0x00008b00ff057b82 */ /* 0x000f240000000800 */
[----:B----4-:R-:W-:Y:S01]  /*05d0*/  VIADD R5, R5, 0xffffffff ;  /* 0xffffffff05057836 */ /* 0x010fe20000000000 */
[----:B------:R-:W-:Y:S06]  /*05e0*/  @P0 BRA `(.L_x_12) ;  /* 0x0000000000280947 */ /* 0x000fec0003800000 */
[----:B-123--:R-:W1:Y:S01]  /*05f0*/  S2R R2, SR_LANEID ;  /* 0x0000000000027919 */ /* 0x00ee620000000000 */
[----:B------:R-:W-:Y:S05]  /*0600*/  WARPSYNC.ALL ;  /* 0x0000000000007948 */ /* 0x000fea0003800000 */
[----:B-1----:R-:W-:-:S05]  /*0610*/  IMAD.SHL.U32 R8, R2, 0x4, RZ ;  /* 0x0000000402087824 */ /* 0x002fca00078e00ff */
[----:B------:R-:W1:Y:S01]  /*0620*/  LDS R9, [R8+UR7] ;  /* 0x0000000708097984 */ /* 0x000e620008000800 */
[----:B------:R-:W-:-:S05]  /*0630*/  IADD3 R2, P2, R8, UR20, RZ ;  /* 0x0000001408027c10 */ /* 0x000fca000ff5e0ff */
[----:B------:R-:W-:-:S05]  /*0640*/  IMAD.X R3, RZ, RZ, UR21, P2 ;  /* 0x00000015ff037e24 */ /* 0x000fca00090e06ff */
[----:B-1----:R4:W5:Y:S01]  /*0650*/  ATOMG.E.EXCH.STRONG.GPU PT, RZ, [R2], R9 ;  /* 0x0000000902ff73a8 */ /* 0x00296200041ee100 */
[----:B------:R-:W-:-:S04]  /*0660*/  DEPBAR {5,4,3,2,1,0} ;  /* 0x0000003f0000791a */ /* 0x000fc80000000000 */
[----:B------:R4:W-:Y:S01]  /*0670*/  UTMACCTL.IV [UR20] ;  /* 0x00000000140079b9 */ /* 0x0009e20008000000 */
[----:B------:R-:W-:Y:S01]  /*0680*/  NOP ;  /* 0x0000000000007918 */ /* 0x000fe20000000000 */
.L_x_12:
[----:B------:R-:W-:Y:S05]  /*0690*/  @P0 BRA `(.L_x_13) ;  /* 0x00000000000c0947 */ /* 0x000fea0003800000 */
[----:B------:R0:W-:Y:S01]  /*06a0*/  UTMACMDFLUSH ;  /* 0x00000000000079b7 */ /* 0x0001e20000000000 */
[----:B------:R-:W-:Y:S05]  /*06b0*/  @P0 BRA `(.L_x_13) ;  /* 0x0000000000040947 */ /* 0x000fea0003800000 */
[----:B------:R-:W-:-:S04]  /*06c0*/  DEPBAR.LE SB0, 0x0 ;  /* 0x000080000000791a */ /* 0x000fc80000000000 */
.L_x_13:
[----:B------:R-:W-:Y:S05]  /*06d0*/  WARPSYNC.ALL ;  /* 0x0000000000007948 */ /* 0x000fea0003800000 */
[----:B-----5:R-:W-:Y:S06]  /*06e0*/  BAR.SYNC.DEFER_BLOCKING 0x0 ;  /* 0x0000000000007b1d */ /* 0x020fec0000010000 */
[----:B------:R-:W-:Y:S02]  /*06f0*/  BSSY B1, `(.L_x_14) ;  /* 0x000000b000017945 */ /* 0x000fe40003800000 */
[----:B------:R-:W-:Y:S06]  /*0700*/  BAR.SYNC.DEFER_BLOCKING 0x0 ;  /* 0x0000000000007b1d */ /* 0x000fec0000010000 */
[----:B------:R5:W-:Y:S01]  /*0710*/  @!P0 STS [R12], RZ ;  /* 0x000000ff0c008388 */ /* 0x000be20000000800 */
[----:B------:R-:W-:Y:S01]  /*0720*/  NOP ;  /* 0x0000000000007918 */ /* 0x000fe20000000000 */
[----:B------:R-:W-:Y:S05]  /*0730*/  @P1 BRA `(.L_x_15) ;  /* 0x0000000000181947 */ /* 0x000fea0003800000 */
[----:B-1234-:R-:W1:Y:S01]  /*0740*/  LDS R2, [UR7+0x8] ;  /* 0x00000807ff027984 */ /* 0x01ee620008000800 */
[----:B------:R-:W2:Y:S01]  /*0750*/  LDC.64 R8, c[0x0][0x218] ;  /* 0x00008600ff087b82 */ /* 0x000ea20000000a00 */
[----:B------:R-:W-:Y:S02]  /*0760*/  IMAD.MOV.U32 R3, RZ, RZ, 0x70 ;  /* 0x00000070ff037424 */ /* 0x000fe400078e00ff */
[----:B--2---:R2:W-:Y:S03]  /*0770*/  STS.64 [UR7], R8 ;  /* 0x00000008ff007988 */ /* 0x0045e60008000a07 */
[----:B-1----:R-:W-:-:S05]  /*0780*/  LOP3.LUT R2, R2, 0x10, R3, 0xd8, !PT ;  /* 0x0000001002027812 */ /* 0x002fca00078ed803 */
[----:B------:R2:W-:Y:S02]  /*0790*/  STS [UR7+0x8], R2 ;  /* 0x00000802ff007988 */ /* 0x0005e40008000807 */
.L_x_15:
[----:B----4-:R-:W-:Y:S05]  /*07a0*/  BSYNC B1 ;  /* 0x0000000000017941 */ /* 0x010fea0003800000 */
.L_x_14:
[----:B------:R-:W-:Y:S04]  /*07b0*/  BSSY B1, `(.L_x_16) ;  /* 0x000000a000017945 */ /* 0x000fe80003800000 */
[----:B------:R-:W-:Y:S05]  /*07c0*/  @P1 BRA `(.L_x_17) ;  /* 0x0000000000201947 */ /* 0x000fea0003800000 */
[----:B-123--:R-:W1:Y:S01]  /*07d0*/  LDS R2, [UR7+0x34] ;  /* 0x00003407ff027984 */ /* 0x00ee620008000800 */
[----:B------:R-:W-:Y:S02]  /*07e0*/  IMAD.MOV.U32 R9, RZ, RZ, 0x3f000000 ;  /* 0x3f000000ff097424 */ /* 0x000fe400078e00ff */
[----:B------:R-:W-:Y:S01]  /*07f0*/  @!P1 IMAD.MOV.U32 R8, RZ, RZ, 0x3f ;  /* 0x0000003fff089424 */ /* 0x000fe200078e00ff */
[----:B------:R-:W2:Y:S02]  /*0800*/  @!P1 LDS R3, [UR7+0x38] ;  /* 0x00003807ff039984 */ /* 0x000ea40008000800 */
[----:B-1----:R-:W-:Y:S02]  /*0810*/  LOP3.LUT R2, R2, 0xff000000, R9, 0xb8, !PT ;  /* 0xff00000002027812 */ /* 0x002fe400078eb809 */
[----:B--2---:R-:W-:-:S03]  /*0820*/  @!P1 LOP3.LUT R3, R3, 0xff, R8, 0xb8, !PT ;  /* 0x000000ff03039812 */ /* 0x004fc600078eb808 */
[----:B------:R4:W-:Y:S04]  /*0830*/  STS [UR7+0x34], R2 ;  /* 0x00003402ff007988 */ /* 0x0009e80008000807 */
[----:B------:R4:W-:Y:S02]  /*0840*/  @!P1 STS [UR7+0x38], R3 ;  /* 0x00003803ff009988 */ /* 0x0009e40008000807 */
.L_x_17:
[----:B------:R-:W-:Y:S05]  /*0850*/  BSYNC B1 ;  /* 0x0000000000017941 */ /* 0x000fea0003800000 */
.L_x_16:
[----:B------:R-:W-:Y:S04]  /*0860*/  BSSY B1, `(.L_x_18) ;  /* 0x0000004000017945 */ /* 0x000fe80003800000 */
[----:B------:R-:W-:Y:S05]  /*0870*/  @P1 BRA `(.L_x_19) ;  /* 0x0000000000081947 */ /* 0x000fea0003800000 */
[----:B------:R1:W-:Y:S04]  /*0880*/  STS [UR7+0x24], R13 ;  /* 0x0000240dff007988 */ /* 0x0003e80008000807 */
[----:B------:R1:W-:Y:S02]  /*0890*/  STS [UR7+0x20], R5 ;  /* 0x00002005ff007988 */ /* 0x0003e40008000807 */
.L_x_19:
[----:B------:R-:W-:Y:S05]  /*08a0*/  BSYNC B1 ;  /* 0x0000000000017941 */ /* 0x000fea0003800000 */
.L_x_18:
[----:B------:R-:W-:Y:S04]  /*08b0*/  BSSY B1, `(.L_x_20) ;  /* 0x000000e000017945 */ /* 0x000fe80003800000 */
[----:B------:R-:W-:Y:S05]  /*08c0*/  @P1 BRA `(.L_x_21) ;  /* 0x0000000000301947 */ /* 0x000fea0003800000 */
[----:B----4-:R-:W4:Y:S01]  /*08d0*/  LDS R3, [UR7+0x34] ;  /* 0x00003407ff037984 */ /* 0x010f220008000800 */
[----:B--2---:R-:W2:Y:S03]  /*08e0*/  LDC.64 R8, c[0x0][0x240] ;  /* 0x00009000ff087b82 */ /* 0x004ea60000000a00 */
[----:B-1-3--:R-:W1:Y:S01]  /*08f0*/  LDS R2, [UR7+0x1c] ;  /* 0x00001c07ff027984 */ /* 0x00ae620008000800 */
[C---:B--2---:R-:W-:Y:S01]  /*0900*/  SHF.L.U64.HI R9, R8.reuse, 0x1, R9 ;  /* 0x0000000108097819 */ /* 0x044fe20000010209 */
[----:B------:R-:W-:-:S03]  /*0910*/  IMAD.SHL.U32 R8, R8, 0x2, RZ ;  /* 0x0000000208087824 */ /* 0x000fc600078e00ff */
[--C-:B------:R-:W-:Y:S02]  /*0920*/  SHF.R.U32.HI R11, RZ, 0x4, R9.reuse ;  /* 0x00000004ff0b7819 */ /* 0x100fe40000011609 */
[----:B------:R-:W-:-:S05]  /*0930*/  SHF.R.U64 R8, R8, 0x4, R9 ;  /* 0x0000000408087819 */ /* 0x000fca0000001209 */
[----:B------:R2:W-:Y:S01]  /*0940*/  STS [UR7+0xc], R8 ;  /* 0x00000c08ff007988 */ /* 0x0005e20008000807 */
[----:B----4-:R-:W-:Y:S02]  /*0950*/  LOP3.LUT R3, R3, 0x7, RZ, 0xb8, !PT ;  /* 0x0000000703037812 */ /* 0x010fe400078eb8ff */
[----:B-1----:R-:W-:-:S03]  /*0960*/  LOP3.LUT R2, R2, 0xf, R11, 0xb8, !PT ;  /* 0x0000000f02027812 */ /* 0x002fc600078eb80b */
[----:B------:R2:W-:Y:S04]  /*0970*/  STS [UR7+0x34], R3 ;  /* 0x00003403ff007988 */ /* 0x0005e80008000807 */
[----:B------:R2:W-:Y:S02]  /*0980*/  STS [UR7+0x1c], R2 ;  /* 0x00001c02ff007988 */ /* 0x0005e40008000807 */
.L_x_21:
[----:B------:R-:W-:Y:S05]  /*0990*/  BSYNC B1 ;  /* 0x0000000000017941 */ /* 0x000fea0003800000 */
.L_x_20:
[----:B------:R-:W-:Y:S04]  /*09a0*/  BSSY B2, `(.L_x_22) ;  /* 0x000001a000027945 */ /* 0x000fe80003800000 */
[----:B------:R-:W-:Y:S04]  /*09b0*/  BSSY B1, `(.L_x_23) ;  /* 0x0000015000017945 */ /* 0x000fe80003800000 */
[----:B------:R-:W-:Y:S05]  /*09c0*/  @P1 BRA `(.L_x_24) ;  /* 0x0000000000201947 */ /* 0x000fea0003800000 */
[----:B-1234-:R-:W1:Y:S02]  /*09d0*/  LDS R2, [UR7+0x34] ;  /* 0x00003407ff027984 */ /* 0x01ee640008000800 */
[----:B-1----:R-:W-:-:S05]  /*09e0*/  LOP3.LUT R2, R2, 0x38, RZ, 0xb8, !PT ;  /* 0x0000003802027812 */ /* 0x002fca00078eb8ff */
[----:B------:R1:W-:Y:S01]  /*09f0*/  STS [UR7+0x34], R2 ;  /* 0x00003402ff007988 */ /* 0x0003e20008000807 */
[----:B------:R-:W-:Y:S05]  /*0a00*/  @P1 BRA `(.L_x_25) ;  /* 0x0000000000201947 */ /* 0x000fea0003800000 */
[----:B-1----:R-:W1:Y:S01]  /*0a10*/  LDS R2, [UR7+0x8] ;  /* 0x00000807ff027984 */ /* 0x002e620008000800 */
[----:B------:R-:W-:-:S05]  /*0a20*/  IMAD.MOV.U32 R3, RZ, RZ, 0x780 ;  /* 0x00000780ff037424 */ /* 0x000fca00078e00ff */
[----:B-1----:R-:W-:-:S05]  /*0a30*/  LOP3.LUT R2, R2, 0x500, R3, 0xd8, !PT ;  /* 0x0000050002027812 */ /* 0x002fca00078ed803 */
[----:B------:R1:W-:Y:S02]  /*0a40*/  STS [UR7+0x8], R2 ;  /* 0x00000802ff007988 */ /* 0x0003e40008000807 */
.L_x_24:
[----:B------:R-:W-:Y:S05]  /*0a50*/  @P1 BRA `(.L_x_26) ;  /* 0x0000000000281947 */ /* 0x000fea0003800000 */
[----:B-1234-:R-:W1:Y:S02]  /*0a60*/  LDS R2, [UR7+0x8] ;  /* 0x00000807ff027984 */ /* 0x01ee640008000800 */
[----:B-1----:R-:W-:-:S05]  /*0a70*/  LOP3.LUT R2, R2, 0x1800, RZ, 0xb8, !PT ;  /* 0x0000180002027812 */ /* 0x002fca00078eb8ff */
[----:B------:R2:W-:Y:S02]  /*0a80*/  STS [UR7+0x8], R2 ;  /* 0x00000802ff007988 */ /* 0x0005e40008000807 */
.L_x_25:
[----:B------:R-:W-:Y:S05]  /*0a90*/  @P1 BREAK B1 ;  /* 0x0000000000011942 */ /* 0x000fea0003800000 */
[----:B------:R-:W-:Y:S05]  /*0aa0*/  @P1 BRA `(.L_x_27) ;  /* 0x0000000000241947 */ /* 0x000fea0003800000 */
[----:B-12---:R-:W1:Y:S01]  /*0ab0*/  LDS R2, [UR7+0x8] ;  /* 0x00000807ff027984 */ /* 0x006e620008000800 */
[----:B------:R-:W-:-:S05]  /*0ac0*/  IMAD.MOV.U32 R3, RZ, RZ, 0x6000 ;  /* 0x00006000ff037424 */ /* 0x000fca00078e00ff */
[----:B-1----:R-:W-:-:S04]  /*0ad0*/  LOP3.LUT R2, R2, 0x6000, R3, 0xd8, !PT ;  /* 0x0000600002027812 */ /* 0x002fc800078ed803 */
[----:B------:R-:W-:-:S05]  /*0ae0*/  LOP3.LUT R2, R2, 0x400000, RZ, 0xb8, !PT ;  /* 0x0040000002027812 */ /* 0x000fca00078eb8ff */
[----:B------:R1:W-:Y:S02]  /*0af0*/  STS [UR7+0x8], R2 ;  /* 0x00000802ff007988 */ /* 0x0003e40008000807 */
.L_x_26:
[----:B------:R-:W-:Y:S05]  /*0b00*/  BSYNC B1 ;  /* 0x0000000000017941 */ /* 0x000fea0003800000 */
.L_x_23:
[----:B-1234-:R-:W1:Y:S02]  /*0b10*/  @!P1 LDS R2, [UR7+0x8] ;  /* 0x00000807ff029984 */ /* 0x01ee640008000800 */
[----:B-1----:R-:W-:-:S05]  /*0b20*/  @!P1 LOP3.LUT R2, R2, 0x8000, RZ, 0xb8, !PT ;  /* 0x0000800002029812 */ /* 0x002fca00078eb8ff */
[----:B------:R3:W-:Y:S02]  /*0b30*/  @!P1 STS [UR7+0x8], R2 ;  /* 0x00000802ff009988 */ /* 0x0007e40008000807 */
.L_x_27:
[----:B------:R-:W-:Y:S05]  /*0b40*/  BSYNC B2 ;  /* 0x0000000000027941 */ /* 0x000fea0003800000 */
.L_x_22:
[----:B------:R-:W-:Y:S05]  /*0b50*/  WARPSYNC.ALL ;  /* 0x0000000000007948 */ /* 0x000fea0003800000 */
[----:B------:R-:W-:-:S04]  /*0b60*/  UIADD3 UR23, UR4, 0x80, URZ ;  /* 0x0000008004177890 */ /* 0x000fc8000fffe03f */
[----:B------:R-:W-:-:S04]  /*0b70*/  UIADD3 UR22, UP0, UR23, UR24, URZ ;  /* 0x0000001817167290 */ /* 0x000fc8000ff1e03f */
[----:B------:R-:W-:Y:S01]  /*0b80*/  ULEA.HI.X.SX32 UR23, UR23, UR25, 0x1, UP0 ;  /* 0x0000001917177291 */ /* 0x000fe200080f0e3f */
[----:B------:R-:W-:Y:S11]  /*0b90*/  @P0 BRA `(.L_x_28) ;  /* 0x0000000000280947 */ /* 0x000ff60003800000 */
[----:B-123--:R-:W1:Y:S01]  /*0ba0*/  S2R R2, SR_LANEID ;  /* 0x0000000000027919 */ /* 0x00ee620000000000 */
[----:B------:R-:W-:Y:S05]  /*0bb0*/  WARPSYNC.ALL ;  /* 0x0000000000007948 */ /* 0x000fea0003800000 */
[----:B-1----:R-:W-:-:S05]  /*0bc0*/  IMAD.SHL.U32 R8, R2, 0x4, RZ ;  /* 0x0000000402087824 */ /* 0x002fca00078e00ff */
[----:B------:R-:W1:Y:S01]  /*0bd0*/  LDS R9, [R8+UR7] ;  /* 0x0000000708097984 */ /* 0x000e620008000800 */
[----:B------:R-:W-:-:S05]  /*0be0*/  IADD3 R2, P2, R8, UR22, RZ ;  /* 0x0000001608027c10 */ /* 0x000fca000ff5e0ff */
[----:B------:R-:W-:-:S05]  /*0bf0*/  IMAD.X R3, RZ, RZ, UR23, P2 ;  /* 0x00000017ff037e24 */ /* 0x000fca00090e06ff */
[----:B-1----:R4:W2:Y:S01]  /*0c00*/  ATOMG.E.EXCH.STRONG.GPU PT, RZ, [R2], R9 ;  /* 0x0000000902ff73a8 */ /* 0x0028a200041ee100 */
[----:B------:R-:W-:-:S04]  /*0c10*/  DEPBAR {5,4,3,2,1,0} ;  /* 0x0000003f0000791a */ /* 0x000fc80000000000 */
[----:B------:R4:W-:Y:S01]  /*0c20*/  UTMACCTL.IV [UR22] ;  /* 0x00000000160079b9 */ /* 0x0009e20008000000 */
[----:B------:R-:W-:Y:S01]  /*0c30*/  NOP ;  /* 0x0000000000007918 */ /* 0x000fe20000000000 */
.L_x_28:
[----:B------:R-:W-:Y:S05]  /*0c40*/  @P0 BRA `(.L_x_29) ;  /* 0x00000000000c0947 */ /* 0x000fea0003800000 */
[----:B------:R0:W-:Y:S01]  /*0c50*/  UTMACMDFLUSH ;  /* 0x00000000000079b7 */ /* 0x0001e20000000000 */
[----:B------:R-:W-:Y:S05]  /*0c60*/  @P0 BRA `(.L_x_29) ;  /* 0x0000000000040947 */ /* 0x000fea0003800000 */
[----:B------:R-:W-:-:S04]  /*0c70*/  DEPBAR.LE SB0, 0x0 ;  /* 0x000080000000791a */ /* 0x000fc80000000000 */
.L_x_29:
[----:B------:R-:W-:Y:S05]  /*0c80*/  WARPSYNC.ALL ;  /* 0x0000000000007948 */ /* 0x000fea0003800000 */
[----:B--2---:R-:W-:Y:S06]  /*0c90*/  BAR.SYNC.DEFER_BLOCKING 0x0 ;  /* 0x0000000000007b1d */ /* 0x004fec0000010000 */
[----:B------:R-:W-:Y:S02]  /*0ca0*/  BSSY B2, `(.L_x_30) ;  /* 0x000000b000027945 */ /* 0x000fe40003800000 */
[----:B------:R-:W-:Y:S06]  /*0cb0*/  BAR.SYNC.DEFER_BLOCKING 0x0 ;  /* 0x0000000000007b1d */ /* 0x000fec0000010000 */
[----:B------:R2:W-:Y:S01]  /*0cc0*/  @!P0 STS [R12], RZ ;  /* 0x000000ff0c008388 */ /* 0x0005e20000000800 */
[----:B------:R-:W-:Y:S01]  /*0cd0*/  NOP ;  /* 0x0000000000007918 */ /* 0x000fe20000000000 */
[----:B------:R-:W-:Y:S05]  /*0ce0*/  @P1 BRA `(.L_x_31) ;  /* 0x0000000000181947 */ /* 0x000fea0003800000 */
[----:B-1-34-:R-:W1:Y:S01]  /*0cf0*/  LDS R2, [UR7+0x8] ;  /* 0x00000807ff027984 */ /* 0x01ae620008000800 */
[----:B------:R-:W3:Y:S01]  /*0d00*/  LDC.64 R8, c[0x0][0x220] ;  /* 0x00008800ff087b82 */ /* 0x000ee20000000a00 */
[----:B------:R-:W-:Y:S02]  /*0d10*/  IMAD.MOV.U32 R3, RZ, RZ, 0x70 ;  /* 0x00000070ff037424 */ /* 0x000fe400078e00ff */
[----:B---3--:R3:W-:Y:S03]  /*0d20*/  STS.64 [UR7], R8 ;  /* 0x00000008ff007988 */ /* 0x0087e60008000a07 */
[----:B-1----:R-:W-:-:S05]  /*0d30*/  LOP3.LUT R2, R2, 0x10, R3, 0xd8, !PT ;  /* 0x0000001002027812 */ /* 0x002fca00078ed803 */
[----:B------:R3:W-:Y:S02]  /*0d40*/  STS [UR7+0x8], R2 ;  /* 0x00000802ff007988 */ /* 0x0007e40008000807 */
.L_x_31:
[----:B----4-:R-:W-:Y:S05]  /*0d50*/  BSYNC B2 ;  /* 0x0000000000027941 */ /* 0x010fea0003800000 */
.L_x_30:
[----:B------:R-:W-:Y:S04]  /*0d60*/  BSSY B3, `(.L_x_32) ;  /* 0x0000011000037945 */ /* 0x000fe80003800000 */
[----:B------:R-:W-:Y:S04]  /*0d70*/  BSSY B2, `(.L_x_33) ;  /* 0x000000e000027945 */ /* 0x000fe80003800000 */
[----:B------:R-:W-:Y:S05]  /*0d80*/  @P1 BRA `(.L_x_34) ;  /* 0x0000000000241947 */ /* 0x000fea0003800000 */
[----:B-1-3--:R-:W1:Y:S01]  /*0d90*/  LDS R2, [UR7+0x34] ;  /* 0x00003407ff027984 */ /* 0x00ae620008000800 */
[----:B------:R-:W-:-:S05]  /*0da0*/  IMAD.MOV.U32 R3, RZ, RZ, 0x3f000000 ;  /* 0x3f000000ff037424 */ /* 0x000fca00078e00ff */
[----:B-1----:R-:W-:-:S05]  /*0db0*/  LOP3.LUT R2, R2, 0xff000000, R3, 0xb8, !PT ;  /* 0xff00000002027812 */ /* 0x002fca00078eb803 */
[----:B------:R1:W-:Y:S01]  /*0dc0*/  STS [UR7+0x34], R2 ;  /* 0x00003402ff007988 */ /* 0x0003e20008000807 */
[----:B------:R-:W-:Y:S05]  /*0dd0*/  @P1 BRA `(.L_x_35) ;  /* 0x00000000001c1947 */ /* 0x000fea0003800000 */
[----:B-1----:R-:W1:Y:S01]  /*0de0*/  LDS R2, [UR7+0x38] ;  /* 0x00003807ff027984 */ /* 0x002e620008000800 */
[----:B------:R-:W-:-:S05]  /*0df0*/  IMAD.MOV.U32 R3, RZ, RZ, 0x3f ;  /* 0x0000003fff037424 */ /* 0x000fca00078e00ff */
[----:B-1----:R-:W-:-:S05]  /*0e00*/  LOP3.LUT R2, R2, 0xff, R3, 0xb8, !PT ;  /* 0x000000ff02027812 */ /* 0x002fca00078eb803 */
[----:B------:R4:W-:Y:S02]  /*0e10*/  STS [UR7+0x38], R2 ;  /* 0x00003802ff007988 */ /* 0x0009e40008000807 */
.L_x_34:
[----:B------:R-:W-:Y:S05]  /*0e20*/  @P1 BREAK B2 ;  /* 0x0000000000021942 */ /* 0x000fea0003800000 */
[----:B------:R-:W-:Y:S05]  /*0e30*/  @P1 BRA `(.L_x_36) ;  /* 0x00000000000c1947 */ /* 0x000fea0003800000 */
[----:B------:R1:W-:Y:S02]  /*0e40*/  STS [UR7+0x20], R5 ;  /* 0x00002005ff007988 */ /* 0x0003e40008000807 */
.L_x_35:
[----:B------:R-:W-:Y:S05]  /*0e50*/  BSYNC B2 ;  /* 0x0000000000027941 */ /* 0x000fea0003800000 */
.L_x_33:
[----:B------:R1:W-:Y:S02]  /*0e60*/  @!P1 STS [UR7+0x24], R4 ;  /* 0x00002404ff009988 */ /* 0x0003e40008000807 */
.L_x_36:
[----:B------:R-:W-:Y:S05]  /*0e70*/  BSYNC B3 ;  /* 0x0000000000037941 */ /* 0x000fea0003800000 */
.L_x_32:
[----:B------:R-:W-:Y:S05]  /*0e80*/  WARPSYNC.ALL ;  /* 0x0000000000007948 */ /* 0x000fea0003800000 */
[----:B------:R-:W-:Y:S04]  /*0e90*/  BSSY B3, `(.L_x_37) ;  /* 0x000000e000037945 */ /* 0x000fe80003800000 */
[----:B------:R-:W-:Y:S05]  /*0ea0*/  @P1 BRA `(.L_x_38) ;  /* 0x0000000000301947 */ /* 0x000fea0003800000 */
[----:B------:R-:W5:Y:S01]  /*0eb0*/  LDS R3, [UR7+0x34] ;  /* 0x00003407ff037984 */ /* 0x000f620008000800 */
[----:B-1----:R-:W1:Y:S03]  /*0ec0*/  LDC.64 R4, c[0x0][0x248] ;  /* 0x00009200ff047b82 */ /* 0x002e660000000a00 */
[----:B---34-:R-:W3:Y:S01]  /*0ed0*/  LDS R2, [UR7+0x1c] ;  /* 0x00001c07ff027984 */ /* 0x018ee20008000800 */
[C---:B-1----:R-:W-:Y:S01]  /*0ee0*/  SHF.L.U64.HI R5, R4.reuse, 0x1, R5 ;  /* 0x0000000104057819 */ /* 0x042fe20000010205 */
[----:B------:R-:W-:-:S03]  /*0ef0*/  IMAD.SHL.U32 R4, R4, 0x2, RZ ;  /* 0x0000000204047824 */ /* 0x000fc600078e00ff */
[--C-:B------:R-:W-:Y:S02]  /*0f00*/  SHF.R.U32.HI R9, RZ, 0x4, R5.reuse ;  /* 0x00000004ff097819 */ /* 0x100fe40000011605 */
[----:B------:R-:W-:-:S05]  /*0f10*/  SHF.R.U64 R4, R4, 0x4, R5 ;  /* 0x0000000404047819 */ /* 0x000fca0000001205 */
[----:B------:R1:W-:Y:S01]  /*0f20*/  STS [UR7+0xc], R4 ;  /* 0x00000c04ff007988 */ /* 0x0003e20008000807 */
[----:B-----5:R-:W-:Y:S02]  /*0f30*/  LOP3.LUT R3, R3, 0x7, RZ, 0xb8, !PT ;  /* 0x0000000703037812 */ /* 0x020fe400078eb8ff */
[----:B---3--:R-:W-:-:S03]  /*0f40*/  LOP3.LUT R2, R2, 0xf, R9, 0xb8, !PT ;  /* 0x0000000f02027812 */ /* 0x008fc600078eb809 */
[----:B------:R1:W-:Y:S04]  /*0f50*/  STS [UR7+0x34], R3 ;  /* 0x00003403ff007988 */ /* 0x0003e80008000807 */
[----:B------:R1:W-:Y:S02]  /*0f60*/  STS [UR7+0x1c], R2 ;  /* 0x00001c02ff007988 */ /* 0x0003e40008000807 */
.L_x_38:
[----:B------:R-:W-:Y:S05]  /*0f70*/  BSYNC B3 ;  /* 0x0000000000037941 */ /* 0x000fea0003800000 */
.L_x_37:
[----:B------:R-:W-:Y:S04]  /*0f80*/  BSSY B3, `(.L_x_39) ;  /* 0x000001a000037945 */ /* 0x000fe80003800000 */
[----:B------:R-:W-:Y:S04]  /*0f90*/  BSSY B4, `(.L_x_40) ;  /* 0x0000015000047945 */ /* 0x000fe80003800000 */
[----:B------:R-:W-:Y:S05]  /*0fa0*/  @P1 BRA `(.L_x_41) ;  /* 0x0000000000201947 */ /* 0x000fea0003800000 */
[----:B-1-34-:R-:W1:Y:S02]  /*0fb0*/  LDS R2, [UR7+0x34] ;  /* 0x00003407ff027984 */ /* 0x01ae640008000800 */
[----:B-1----:R-:W-:-:S05]  /*0fc0*/  LOP3.LUT R2, R2, 0x38, RZ, 0xb8, !PT ;  /* 0x0000003802027812 */ /* 0x002fca00078eb8ff */
[----:B------:R1:W-:Y:S01]  /*0fd0*/  STS [UR7+0x34], R2 ;  /* 0x00003402ff007988 */ /* 0x0003e20008000807 */
[----:B------:R-:W-:Y:S05]  /*0fe0*/  @P1 BRA `(.L_x_42) ;  /* 0x0000000000201947 */ /* 0x000fea0003800000 */
[----:B-1----:R-:W1:Y:S01]  /*0ff0*/  LDS R2, [UR7+0x8] ;  /* 0x00000807ff027984 */ /* 0x002e620008000800 */
[----:B------:R-:W-:-:S05]  /*1000*/  IMAD.MOV.U32 R3, RZ, RZ, 0x780 ;  /* 0x00000780ff037424 */ /* 0x000fca00078e00ff */
[----:B-1----:R-:W-:-:S05]  /*1010*/  LOP3.LUT R2, R2, 0x500, R3, 0xd8, !PT ;  /* 0x0000050002027812 */ /* 0x002fca00078ed803 */
[----:B------:R1:W-:Y:S02]  /*1020*/  STS [UR7+0x8], R2 ;  /* 0x00000802ff007988 */ /* 0x0003e40008000807 */
.L_x_41:
[----:B------:R-:W-:Y:S05]  /*1030*/  @P1 BRA `(.L_x_43) ;  /* 0x0000000000281947 */ /* 0x000fea0003800000 */
[----:B-1-34-:R-:W1:Y:S02]  /*1040*/  LDS R2, [UR7+0x8] ;  /* 0x00000807ff027984 */ /* 0x01ae640008000800 */
[----:B-1----:R-:W-:-:S05]  /*1050*/  LOP3.LUT R2, R2, 0x1800, RZ, 0xb8, !PT ;  /* 0x0000180002027812 */ /* 0x002fca00078eb8ff */
[----:B------:R3:W-:Y:S02]  /*1060*/  STS [UR7+0x8], R2 ;  /* 0x00000802ff007988 */ /* 0x0007e40008000807 */
.L_x_42:
[----:B------:R-:W-:Y:S05]  /*1070*/  @P1 BREAK B4 ;  /* 0x0000000000041942 */ /* 0x000fea0003800000 */
[----:B------:R-:W-:Y:S05]  /*1080*/  @P1 BRA `(.L_x_44) ;  /* 0x0000000000241947 */ /* 0x000fea0003800000 */
[----:B-1-3--:R-:W1:Y:S01]  /*1090*/  LDS R2, [UR7+0x8] ;  /* 0x00000807ff027984 */ /* 0x00ae620008000800 */
[----:B------:R-:W-:-:S05]  /*10a0*/  IMAD.MOV.U32 R3, RZ, RZ, 0x6000 ;  /* 0x00006000ff037424 */ /* 0x000fca00078e00ff */
[----:B-1----:R-:W-:-:S04]  /*10b0*/  LOP3.LUT R2, R2, 0x6000, R3, 0xd8, !PT ;  /* 0x0000600002027812 */ /* 0x002fc800078ed803 */
[----:B------:R-:W-:-:S05]  /*10c0*/  LOP3.LUT R2, R2, 0x400000, RZ, 0xb8, !PT ;  /* 0x0040000002027812 */ /* 0x000fca00078eb8ff */
[----:B------:R1:W-:Y:S02]  /*10d0*/  STS [UR7+0x8], R2 ;  /* 0x00000802ff007988 */ /* 0x0003e40008000807 */
.L_x_43:
[----:B------:R-:W-:Y:S05]  /*10e0*/  BSYNC B4 ;  /* 0x0000000000047941 */ /* 0x000fea0003800000 */
.L_x_40:
[----:B-1-34-:R-:W1:Y:S02]  /*10f0*/  @!P1 LDS R2, [UR7+0x8] ;  /* 0x00000807ff029984 */ /* 0x01ae640008000800 */
[----:B-1----:R-:W-:-:S05]  /*1100*/  @!P1 LOP3.LUT R2, R2, 0x8000, RZ, 0xb8, !PT ;  /* 0x0000800002029812 */ /* 0x002fca00078eb8ff */
[----:B------:R4:W-:Y:S02]  /*1110*/  @!P1 STS [UR7+0x8], R2 ;  /* 0x00000802ff009988 */ /* 0x0009e40008000807 */
.L_x_44:
[----:B------:R-:W-:Y:S05]  /*1120*/  BSYNC B3 ;  /* 0x0000000000037941 */ /* 0x000fea0003800000 */
.L_x_39:
[----:B------:R-:W-:Y:S05]  /*1130*/  WARPSYNC.ALL ;  /* 0x0000000000007948 */ /* 0x000fea0003800000 */
[----:B------:R-:W-:Y:S01]  /*1140*/  UIADD3 UR4, UR4, 0x100, URZ ;  /* 0x0000010004047890 */ /* 0x000fe2000fffe03f */
[----:B------:R-:W-:Y:S01]  /*1150*/  ISETP.GE.AND P2, PT, R14, 0x1, PT ;  /* 0x000000010e00780c */ /* 0x000fe20003f46270 */
[----:B------:R-:W-:Y:S01]  /*1160*/  IMAD.MOV.U32 R24, RZ, RZ, RZ ;  /* 0x000000ffff187224 */ /* 0x000fe200078e00ff */
[----:B------:R-:W-:Y:S01]  /*1170*/  SHF.R.U32.HI R8, RZ, 0x5, R0 ;  /* 0x00000005ff087819 */ /* 0x000fe20000011600 */
[----:B------:R-:W-:-:S04]  /*1180*/  UIADD3 UR24, UP0, UR4, UR24, URZ ;  /* 0x0000001804187290 */ /* 0x000fc8000ff1e03f */
[----:B------:R-:W-:Y:S01]  /*1190*/  ULEA.HI.X.SX32 UR25, UR4, UR25, 0x1, UP0 ;  /* 0x0000001904197291 */ /* 0x000fe200080f0e3f */
[----:B------:R-:W-:Y:S11]  /*11a0*/  @P0 BRA `(.L_x_45) ;  /* 0x0000000000280947 */ /* 0x000ff60003800000 */
[----:B-1-34-:R-:W1:Y:S01]  /*11b0*/  S2R R2, SR_LANEID ;  /* 0x0000000000027919 */ /* 0x01ae620000000000 */
[----:B------:R-:W-:Y:S05]  /*11c0*/  WARPSYNC.ALL ;  /* 0x0000000000007948 */ /* 0x000fea0003800000 */
[----:B-1----:R-:W-:-:S05]  /*11d0*/  IMAD.SHL.U32 R4, R2, 0x4, RZ ;  /* 0x0000000402047824 */ /* 0x002fca00078e00ff */
[----:B------:R-:W1:Y:S01]  /*11e0*/  LDS R5, [R4+UR7] ;  /* 0x0000000704057984 */ /* 0x000e620008000800 */
[----:B------:R-:W-:-:S05]  /*11f0*/  IADD3 R2, P3, R4, UR24, RZ ;  /* 0x0000001804027c10 */ /* 0x000fca000ff7e0ff */
[----:B------:R-:W-:-:S05]  /*1200*/  IMAD.X R3, RZ, RZ, UR25, P3 ;  /* 0x00000019ff037e24 */ /* 0x000fca00098e06ff */
[----:B-1----:R1:W3:Y:S01]  /*1210*/  ATOMG.E.EXCH.STRONG.GPU PT, RZ, [R2], R5 ;  /* 0x0000000502ff73a8 */ /* 0x0022e200041ee100 */
[----:B------:R-:W-:-:S04]  /*1220*/  DEPBAR {5,4,3,2,1,0} ;  /* 0x0000003f0000791a */ /* 0x000fc80000000000 */
[----:B------:R1:W-:Y:S01]  /*1230*/  UTMACCTL.IV [UR24] ;  /* 0x00000000180079b9 */ /* 0x0003e20008000000 */
[----:B------:R-:W-:Y:S01]  /*1240*/  NOP ;  /* 0x0000000000007918 */ /* 0x000fe20000000000 */
.L_x_45:
[----:B------:R-:W-:Y:S05]  /*1250*/  @P0 BRA `(.L_x_46) ;  /* 0x00000000000c0947 */ /* 0x000fea0003800000 */
[----:B------:R0:W-:Y:S01]  /*1260*/  UTMACMDFLUSH ;  /* 0x00000000000079b7 */ /* 0x0001e20000000000 */
[----:B------:R-:W-:Y:S05]  /*1270*/  @P0 BRA `(.L_x_46) ;  /* 0x0000000000040947 */ /* 0x000fea0003800000 */
[----:B------:R-:W-:-:S04]  /*1280*/  DEPBAR.LE SB0, 0x0 ;  /* 0x000080000000791a */ /* 0x000fc80000000000 */
.L_x_46:
[----:B------:R-:W-:Y:S05]  /*1290*/  WARPSYNC.ALL ;  /* 0x0000000000007948 */ /* 0x000fea0003800000 */
[----:B---3--:R-:W-:Y:S01]  /*12a0*/  BAR.SYNC.DEFER_BLOCKING 0x0 ;  /* 0x0000000000007b1d */ /* 0x008fe20000010000 */
[----:B------:R-:W-:Y:S01]  /*12b0*/  R2UR UR26, R8 ;  /* 0x00000000081a72ca */ /* 0x000fe200000e0000 */
[----:B------:R-:W-:Y:S01]  /*12c0*/  USHF.L.U32 UR27, UR29, 0x8, URZ ;  /* 0x000000081d1b7899 */ /* 0x000fe2000800063f */
[----:B------:R-:W-:Y:S01]  /*12d0*/  IMAD.MOV.U32 R25, RZ, RZ, RZ ;  /* 0x000000ffff197224 */ /* 0x000fe200078e00ff */
[----:B------:R-:W-:Y:S01]  /*12e0*/  USHF.L.U32 UR11, UR30, 0x6, URZ ;  /* 0x000000061e0b7899 */ /* 0x000fe2000800063f */
[----:B------:R-:W-:Y:S01]  /*12f0*/  CS2R R26, SRZ ;  /* 0x00000000001a7805 */ /* 0x000fe2000001ff00 */
[----:B------:R-:W-:Y:S01]  /*1300*/  VOTEU.ALL UP0, P1 ;  /* 0x00000000003f7886 */ /* 0x000fe20000800000 */
[----:B------:R-:W-:Y:S01]  /*1310*/  UMOV UR4, 0x1 ;  /* 0x0000000100047882 */ /* 0x000fe20000000000 */
[----:B------:R-:W-:Y:S01]  /*1320*/  VOTEU.ALL UP1, P1 ;  /* 0x00000000003f7886 */ /* 0x000fe20000820000 */
[----:B------:R-:W-:-:S02]  /*1330*/  CS2R R28, SRZ ;  /* 0x00000000001c7805 */ /* 0x000fc4000001ff00 */
[----:B------:R-:W-:Y:S01]  /*1340*/  CS2R R30, SRZ ;  /* 0x00000000001e7805 */ /* 0x000fe2000001ff00 */
[----:B------:R-:W-:-:S04]  /*1350*/  @!UP0 UIADD3 UR8, -UR4, 0x100000, URZ ;  /* 0x0010000004088890 */ /* 0x000fc8000fffe13f */
[----:B------:R-:W-:Y:S02]  /*1360*/  @!UP0 USHF.L.U32 UR9, UR8, 0xb, URZ ;  /* 0x0000000b08098899 */ /* 0x000fe4000800063f */
[----:B------:R-:W-:Y:S01]  /*1370*/  @!UP0 USHF.L.U32 UR8, UR8, 0x1, URZ ;  /* 0x0000000108088899 */ /* 0x000fe2000800063f */
[----:B------:R-:W-:Y:S01]  /*1380*/  CS2R R32, SRZ ;  /* 0x0000000000207805 */ /* 0x000fe2000001ff00 */
[----:B------:R-:W-:-:S04]  /*1390*/  @!UP0 UIADD3 UR4, -UR4, 0x100000, URZ ;  /* 0x0010000004048890 */ /* 0x000fc8000fffe13f */
[----:B------:R-:W-:Y:S02]  /*13a0*/  @!UP0 USHF.L.U32 UR5, UR4, 0xb, URZ ;  /* 0x0000000b04058899 */ /* 0x000fe4000800063f */
[----:B------:R-:W-:Y:S01]  /*13b0*/  @!UP0 USHF.L.U32 UR4, UR4, 0x1, URZ ;  /* 0x0000000104048899 */ /* 0x000fe2000800063f */
[----:B------:R-:W-:Y:S01]  /*13c0*/  CS2R R34, SRZ ;  /* 0x0000000000227805 */ /* 0x000fe2000001ff00 */
[----:B------:R-:W-:Y:S01]  /*13d0*/  VOTEU.ALL UP0, P1 ;  /* 0x00000000003f7886 */ /* 0x000fe20000800000 */
[----:B------:R-:W-:Y:S02]  /*13e0*/  CS2R R36, SRZ ;  /* 0x0000000000247805 */ /* 0x000fe4000001ff00 */
[----:B------:R-:W-:Y:S02]  /*13f0*/  CS2R R38, SRZ ;  /* 0x0000000000267805 */ /* 0x000fe4000001ff00 */
[----:B------:R-:W-:Y:S02]  /*1400*/  CS2R R40, SRZ ;  /* 0x0000000000287805 */ /* 0x000fe4000001ff00 */
[----:B------:R-:W-:-:S02]  /*1410*/  CS2R R42, SRZ ;  /* 0x00000000002a7805 */ /* 0x000fc4000001ff00 */
[----:B------:R-:W-:Y:S02]  /*1420*/  CS2R R44, SRZ ;  /* 0x00000000002c7805 */ /* 0x000fe4000001ff00 */
[----:B------:R-:W-:Y:S02]  /*1430*/  CS2R R46, SRZ ;  /* 0x00000000002e7805 */ /* 0x000fe4000001ff00 */
[----:B------:R-:W-:Y:S02]  /*1440*/  CS2R R48, SRZ ;  /* 0x0000000000307805 */ /* 0x000fe4000001ff00 */
[----:B------:R-:W-:Y:S01]  /*1450*/  CS2R R50, SRZ ;  /* 0x0000000000327805 */ /* 0x000fe2000001ff00 */
[----:B------:R-:W3:Y:S02]  /*1460*/  FENCE.VIEW.ASYNC.S ;  /* 0x00000000000073c6 */ /* 0x000ee40000000000 */
[----:B---3--:R3:W4:Y:S02]  /*1470*/  @!UP0 SYNCS.EXCH.64 URZ, [UR7+0x14000], UR8 ;  /* 0x01400008073f85b2 */ /* 0x0087240008000100 */
[----:B----4-:R-:W-:Y:S01]  /*1480*/  BAR.SYNC.DEFER_BLOCKING 0x0 ;  /* 0x0000000000007b1d */ /* 0x010fe20000010000 */
[----:B------:R-:W-:-:S02]  /*1490*/  CS2R R52, SRZ ;  /* 0x0000000000347805 */ /* 0x000fc4000001ff00 */
[----:B------:R-:W-:Y:S02]  /*14a0*/  CS2R R54, SRZ ;  /* 0x0000000000367805 */ /* 0x000fe4000001ff00 */
[----:B------:R-:W-:Y:S02]  /*14b0*/  CS2R R56, SRZ ;  /* 0x0000000000387805 */ /* 0x000fe4000001ff00 */
[----:B------:R-:W-:Y:S02]  /*14c0*/  CS2R R58, SRZ ;  /* 0x00000000003a7805 */ /* 0x000fe4000001ff00 */
[----:B------:R-:W-:Y:S02]  /*14d0*/  CS2R R60, SRZ ;  /* 0x00000000003c7805 */ /* 0x000fe4000001ff00 */
[----:B------:R-:W-:Y:S02]  /*14e0*/  CS2R R62, SRZ ;  /* 0x00000000003e7805 */ /* 0x000fe4000001ff00 */
        /* <DEDUP_REMOVED lines=17> */
[----:B------:R3:W4:Y:S01]  /*1600*/  @!UP1 SYNCS.EXCH.64 URZ, [UR7+0x14008], UR4 ;  /* 0x01400804073f95b2 */ /* 0x0007220008000100 */
        /* <DEDUP_REMOVED lines=26> */
[----:B------:R-:W-:Y:S01]  /*17b0*/  CS2R R150, SRZ ;  /* 0x0000000000967805 */ /* 0x000fe2000001ff00 */
[----:B----4-:R-:W-:Y:S06]  /*17c0*/  @!P2 BRA `(.L_x_47) ;  /* 0x000000080008a947 */ /* 0x010fec0003800000 */
        /* <DEDUP_REMOVED lines=64> */
[----:B---3--:R-:W-:Y:S01]  /*1bd0*/  UMOV UR4, URZ ;  /* 0x0000003f00047c82 */ /* 0x008fe20008000000 */
[----:B------:R-:W-:-:S05]  /*1be0*/  UMOV UR10, URZ ;  /* 0x0000003f000a7c82 */ /* 0x000fca0008000000 */
.L_x_49:
[----:B------:R-:W-:Y:S01]  /*1bf0*/  BAR.SYNC.DEFER_BLOCKING 0x0 ;  /* 0x0000000000007b1d */ /* 0x000fe20000010000 */
[----:B------:R-:W-:Y:S01]  /*1c00*/  ULEA UR31, UR4, UR7, 0x3 ;  /* 0x00000007041f7291 */ /* 0x000fe2000f8e183f */
[----:B-1----:R-:W-:Y:S01]  /*1c10*/  @!P1 IMAD.MOV.U32 R2, RZ, RZ, 0xa000 ;  /* 0x0000a000ff029424 */ /* 0x002fe200078e00ff */
[----:B------:R-:W-:Y:S01]  /*1c20*/  ELECT P0, URZ, PT ;  /* 0x00000000003f782f */ /* 0x000fe20003800000 */
[----:B------:R-:W-:-:S03]  /*1c30*/  ULEA UR8, UR4, UR7, 0xd ;  /* 0x0000000704087291 */ /* 0x000fc6000f8e683f */
[----:B------:R-:W-:Y:S01]  /*1c40*/  ISETP.LT.U32.AND P0, PT, R6, 0x20, P0 ;  /* 0x000000200600780c */ /* 0x000fe20000701070 */
[----:B------:R-:W-:Y:S02]  /*1c50*/  UIADD3 UR9, UR31, 0x14000, URZ ;  /* 0x000140001f097890 */ /* 0x000fe4000fffe03f */
[----:B------:R-:W-:Y:S02]  /*1c60*/  UIADD3 UR8, UR8, 0x10000, URZ ;  /* 0x0001000008087890 */ /* 0x000fe4000fffe03f */
[----:B------:R-:W-:Y:S02]  /*1c70*/  ULEA UR5, UR4, UR7, 0xf ;  /* 0x0000000704057291 */ /* 0x000fe4000f8e783f */
[----:B------:R-:W-:Y:S01]  /*1c80*/  ULOP3.LUT UR14, UR26, 0x3, URZ, 0xc0, !UPT ;  /* 0x000000031a0e7892 */ /* 0x000fe2000f8ec03f */
[----:B------:R-:W-:Y:S01]  /*1c90*/  UMOV UR15, UR10 ;  /* 0x0000000a000f7c82 */ /* 0x000fe20008000000 */
[----:B------:R-:W-:Y:S02]  /*1ca0*/  UMOV UR13, UR9 ;  /* 0x00000009000d7c82 */ /* 0x000fe40008000000 */
[----:B------:R-:W-:-:S02]  /*1cb0*/  ULEA UR12, UR14, UR5, 0xd ;  /* 0x000000050e0c7291 */ /* 0x000fc4000f8e683f */
[----:B------:R-:W-:Y:S01]  /*1cc0*/  VOTEU.ANY UP0, P0 ;  /* 0x00000000003f7886 */ /* 0x000fe20000000100 */
[----:B------:R-:W-:Y:S01]  /*1cd0*/  VOTEU.ANY UP1, P0 ;  /* 0x00000000003f7886 */ /* 0x000fe20000020100 */
[----:B------:R-:W-:Y:S01]  /*1ce0*/  ULEA UR14, UR14, UR27, 0x6 ;  /* 0x0000001b0e0e7291 */ /* 0x000fe2000f8e303f */
[----:B------:R1:W-:Y:S01]  /*1cf0*/  @!P1 SYNCS.ARRIVE.TRANS64 RZ, [UR31+0x14000], R2 ;  /* 0x01400002ffff99a7 */ /* 0x0003e2000800001f */
[----:B------:R-:W-:Y:S01]  /*1d00*/  BAR.SYNC.DEFER_BLOCKING 0x0 ;  /* 0x0000000000007b1d */ /* 0x000fe20000010000 */
[----:B------:R-:W-:Y:S02]  /*1d10*/  USHF.R.U32.HI UR6, URZ, 0x4, UR8 ;  /* 0x000000043f067899 */ /* 0x000fe40008011608 */
[----:B------:R-:W-:Y:S02]  /*1d20*/  USHF.R.U32.HI UR28, URZ, 0x4, UR5 ;  /* 0x000000043f1c7899 */ /* 0x000fe40008011605 */
[----:B------:R-:W-:Y:S01]  /*1d30*/  USGXT.U32 UR6, UR6, 0xe ;  /* 0x0000000e0606789a */ /* 0x000fe20008000000 */
[----:B------:R-:W-:Y:S01]  /*1d40*/  @UP0 UMOV UR16, UR20 ;  /* 0x0000001400100c82 */ /* 0x000fe20008000000 */
[----:B------:R-:W-:Y:S01]  /*1d50*/  @UP0 UMOV UR17, UR21 ;  /* 0x0000001500110c82 */ /* 0x000fe20008000000 */
[----:B-1----:R-:W-:Y:S01]  /*1d60*/  SHF.L.U32 R2, R7, 0x1f, RZ ;  /* 0x0000001f07027819 */ /* 0x002fe200000006ff */
[----:B------:R-:W-:Y:S01]  /*1d70*/  USGXT.U32 UR28, UR28, 0xe ;  /* 0x0000000e1c1c789a */ /* 0x000fe20008000000 */
[----:B------:R-:W-:-:S03]  /*1d80*/  UMOV UR19, 0x40000040 ;  /* 0x4000004000137882 */ /* 0x000fc60000000000 */
[----:B------:R-:W-:Y:S01]  /*1d90*/  ULOP3.LUT UR18, UR28, 0x2000000, URZ, 0xfc, !UPT ;  /* 0x020000001c127892 */ /* 0x000fe2000f8efc3f */
[----:B------:R1:W-:Y:S01]  /*1da0*/  @UP1 UTMALDG.2D [UR8], [UR16] ;  /* 0x00000008100015b4 */ /* 0x0003e20008008000 */
[----:B------:R3:W-:Y:S06]  /*1db0*/  MEMBAR.ALL.CTA ;  /* 0x0000000000007992 */ /* 0x0007ec0000008000 */
[----:B---3--:R-:W3:Y:S01]  /*1dc0*/  FENCE.VIEW.ASYNC.S ;  /* 0x00000000000073c6 */ /* 0x008ee20000000000 */
[----:B-1----:R-:W-:Y:S01]  /*1dd0*/  UMOV UR16, UR6 ;  /* 0x0000000600107c82 */ /* 0x002fe20008000000 */
[----:B------:R-:W-:Y:S01]  /*1de0*/  UMOV UR17, 0x40000040 ;  /* 0x4000004000117882 */ /* 0x000fe20000000000 */
[----:B---3--:R-:W-:Y:S06]  /*1df0*/  BAR.SYNC.DEFER_BLOCKING 0x0 ;  /* 0x0000000000007b1d */ /* 0x008fec0000010000 */
[----:B------:R1:W-:Y:S02]  /*1e00*/  UTMALDG.2D [UR12], [UR22] ;  /* 0x0000000c160075b4 */ /* 0x0003e40008008000 */
[----:B------:R-:W-:Y:S06]  /*1e10*/  BAR.SYNC.DEFER_BLOCKING 0x0 ;  /* 0x0000000000007b1d */ /* 0x000fec0000010000 */
[----:B------:R-:W3:Y:S02]  /*1e20*/  SYNCS.PHASECHK.TRANS64.TRYWAIT P0, [UR31+0x14000], R2 ;  /* 0x01400002ff0075a7 */ /* 0x000ee4000800015f */
[----:B-1-3--:R-:W-:Y:S05]  /*1e30*/  @!P0 BRA `(.L_x_48) ;  /* 0x00000008002c8947 */ /* 0x00afea0003800000 */
.L_x_50:
[----:B------:R-:W-:Y:S02]  /*1e40*/  WARPGROUP.DEPBAR.LE gsb0, 0x0 ;  /* 0x00008000000079c5 */ /* 0x000fe40000010000 */
[----:B------:R-:W-:Y:S01]  /*1e50*/  WARPGROUP.ARRIVE ;  /* 0x00000000000079c5 */ /* 0x000fe20000000000 */
[----:B------:R-:W-:Y:S01]  /*1e60*/  UIADD3 UR14, UP1, UR28, 0x2000080, URZ ;  /* 0x020000801c0e7890 */ /* 0x000fe2000ff3e03f */
[----:B------:R-:W1:Y:S01]  /*1e70*/  LDC R2, c[0x0][0x230] ;  /* 0x00008c00ff027b82 */ /* 0x000e620000000800 */
[----:B------:R-:W-:Y:S01]  /*1e80*/  UIADD3 UR12, UP0, UR6, 0x2, URZ ;  /* 0x00000002060c7890 */ /* 0x000fe2000ff1e03f */
[----:B------:R-:W-:Y:S02]  /*1e90*/  UMOV UR5, URZ ;  /* 0x0000003f00057c82 */ /* 0x000fe40008000000 */
[----:B------:R-:W-:Y:S01]  /*1ea0*/  HGMMA.64x256x16.F32.BF16 R24, gdesc[UR16].tnspB, R24 ;  /* 0x43e00000101879f0 */ /* 0x000fe20008701818 */
[----:B------:R-:W-:Y:S01]  /*1eb0*/  UMOV UR6, URZ ;  /* 0x0000003f00067c82 */ /* 0x000fe20008000000 */
[----:B------:R-:W-:-:S02]  /*1ec0*/  UIADD3.X UR13, UR5, 0x40000040, URZ, UP0, !UPT ;  /* 0x40000040050d7890 */ /* 0x000fc400087fe43f */
[----:B------:R-:W-:Y:S02]  /*1ed0*/  UIADD3.X UR15, UR6, 0x40000040, URZ, UP1, !UPT ;  /* 0x40000040060f7890 */ /* 0x000fe40008ffe43f */
[----:B------:R-:W-:Y:S02]  /*1ee0*/  UIADD3.64 UR16, UR12, 0x2, URZ ;  /* 0x000000020c107897 */ /* 0x000fe4000fffe03f */
[----:B------:R-:W-:Y:S02]  /*1ef0*/  UIADD3.64 UR18, UR14, 0x80, URZ ;  /* 0x000000800e127897 */ /* 0x000fe4000fffe03f */
[----:B------:R-:W-:Y:S02]  /*1f00*/  UIADD3 UR10, UR10, 0x40, URZ ;  /* 0x000000400a0a7890 */ /* 0x000fe4000fffe03f */
[----:B------:R-:W-:-:S04]  /*1f10*/  UIADD3 UR4, UR4, 0x1, URZ ;  /* 0x0000000104047890 */ /* 0x000fc8000fffe03f */
[----:B------:R-:W-:Y:S01]  /*1f20*/  UISETP.NE.U32.AND UP0, UPT, UR4, 0x2, UPT ;  /* 0x000000020400788c */ /* 0x000fe2000bf05070 */
[----:B-1----:R-:W-:-:S03]  /*1f30*/  ISETP.LE.AND P0, PT, R2, UR10, PT ;  /* 0x0000000a02007c0c */ /* 0x002fc6000bf03270 */
[----:B------:R-:W-:Y:S02]  /*1f40*/  USEL UR5, URZ, 0x1, UP0 ;  /* 0x000000013f057887 */ /* 0x000fe40008000000 */
[----:B------:R-:W-:-:S04]  /*1f50*/  USEL UR4, UR4, URZ, UP0 ;  /* 0x0000003f04047287 */ /* 0x000fc80008000000 */
[----:B------:R-:W-:Y:S02]  /*1f60*/  LOP3.LUT R7, R7, UR5, RZ, 0x3c, !PT ;  /* 0x0000000507077c12 */ /* 0x000fe4000f8e3cff */
[----:B------:R-:W-:Y:S01]  /*1f70*/  HGMMA.64x256x16.F32.BF16 R24, gdesc[UR12].tnspB, R24 ;  /* 0x43e000000c1879f0 */ /* 0x000fe20008701818 */
[----:B------:R-:W-:Y:S02]  /*1f80*/  UIADD3.64 UR14, UR14, 0x100, URZ ;  /* 0x000001000e0e7897 */ /* 0x000fe4000fffe03f */
[----:B------:R-:W-:-:S15]  /*1f90*/  UIADD3.64 UR12, UR12, 0x4, URZ ;  /* 0x000000040c0c7897 */ /* 0x000fde000fffe03f */
[----:B------:R-:W-:-:S10]  /*1fa0*/  NOP ;  /* 0x0000000000007918 */ /* 0x000fd40000000000 */
[----:B------:R-:W-:-:S15]  /*1fb0*/  HGMMA.64x256x16.F32.BF16 R24, gdesc[UR16].tnspB, R24 ;  /* 0x43e00000101879f0 */ /* 0x000fde0008701818 */
[----:B------:R-:W-:-:S13]  /*1fc0*/  NOP ;  /* 0x0000000000007918 */ /* 0x000fda0000000000 */
[----:B------:R-:W-:Y:S01]  /*1fd0*/  HGMMA.64x256x16.F32.BF16 R24, gdesc[UR12].tnspB, R24, gsb0 ;  /* 0x43e000000c1879f0 */ /* 0x000fe20008001818 */
[----:B------:R-:W-:Y:S05]  /*1fe0*/  @!P0 BRA `(.L_x_49) ;  /* 0xfffffffc00008947 */ /* 0x000fea000383ffff */
.L_x_47:
[----:B------:R-:W-:Y:S02]  /*1ff0*/  WARPGROUP.DEPBAR.LE gsb0, 0x0 ;  /* 0x00008000000079c5 */ /* 0x000fe40000010000 */
[----:B------:R-:W-:Y:S01]  /*2000*/  BAR.SYNC.DEFER_BLOCKING 0x0 ;  /* 0x0000000000007b1d */ /* 0x000fe20000010000 */
[C---:B-1----:R-:W-:Y:S01]  /*2010*/  IMAD.SHL.U32 R2, R0.reuse, 0x80, RZ ;  /* 0x0000008000027824 */ /* 0x042fe200078e00ff */
[----:B------:R-:W-:Y:S01]  /*2020*/  F2FP.BF16.F32.PACK_AB R24, R25, R24 ;  /* 0x000000181918723e */ /* 0x000fe200000010ff */
[----:B------:R-:W-:Y:S01]  /*2030*/  IMAD.SHL.U32 R3, R0, 0x10, RZ ;  /* 0x0000001000037824 */ /* 0x000fe200078e00ff */
[----:B------:R-:W-:Y:S01]  /*2040*/  F2FP.BF16.F32.PACK_AB R25, R27, R26 ;  /* 0x0000001a1b19723e */ /* 0x000fe200000010ff */
[----:B------:R-:W-:Y:S01]  /*2050*/  ULOP3.LUT UR26, UR26, 0x3, URZ, 0xc0, !UPT ;  /* 0x000000031a1a7892 */ /* 0x000fe2000f8ec03f */
[----:B------:R-:W-:Y:S01]  /*2060*/  LOP3.LUT R2, R2, 0x780, RZ, 0xc0, !PT ;  /* 0x0000078002027812 */ /* 0x000fe200078ec0ff */
[----:B------:R-:W-:Y:S01]  /*2070*/  UMOV UR6, UR11 ;  /* 0x0000000b00067c82 */ /* 0x000fe20008000000 */
[----:B------:R-:W-:Y:S01]  /*2080*/  F2FP.BF16.F32.PACK_AB R56, R57, R56 ;  /* 0x000000383938723e */ /* 0x000fe200000010ff */
[----:B---3--:R-:W-:Y:S01]  /*2090*/  ULEA UR4, UR26, UR7, 0xd ;  /* 0x000000071a047291 */ /* 0x008fe2000f8e683f */
[----:B------:R-:W-:Y:S01]  /*20a0*/  LOP3.LUT R3, R2, 0x70, R3, 0xf8, !PT ;  /* 0x0000007002037812 */ /* 0x000fe200078ef803 */
[----:B------:R-:W-:Y:S01]  /*20b0*/  IMAD.SHL.U32 R2, R0, 0x40, RZ ;  /* 0x0000004000027824 */ /* 0x000fe200078e00ff */
[----:B------:R-:W-:Y:S01]  /*20c0*/  F2FP.BF16.F32.PACK_AB R26, R29, R28 ;  /* 0x0000001c1d1a723e */ /* 0x000fe200000010ff */
[----:B------:R-:W-:Y:S01]  /*20d0*/  ULEA UR5, UR26, UR27, 0x6 ;  /* 0x0000001b1a057291 */ /* 0x000fe2000f8e303f */
[----:B------:R-:W-:-:S02]  /*20e0*/  LOP3.LUT R3, R3, 0x10, R0, 0x78, !PT ;  /* 0x0000001003037812 */ /* 0x000fc400078e7800 */
[----:B------:R-:W-:Y:S02]  /*20f0*/  ELECT P0, URZ, PT ;  /* 0x00000000003f782f */ /* 0x000fe40003800000 */
[----:B------:R-:W-:Y:S02]  /*2100*/  F2FP.BF16.F32.PACK_AB R27, R31, R30 ;  /* 0x0000001e1f1b723e */ /* 0x000fe400000010ff */
[----:B------:R-:W-:Y:S02]  /*2110*/  LOP3.LUT R0, R3, 0x1800, R2, 0xf8, !PT ;  /* 0x0000180003007812 */ /* 0x000fe400078ef802 */
[----:B------:R-:W-:Y:S02]  /*2120*/  F2FP.BF16.F32.PACK_AB R57, R59, R58 ;  /* 0x0000003a3b39723e */ /* 0x000fe400000010ff */
[C---:B------:R-:W-:Y:S01]  /*2130*/  LOP3.LUT R3, R0.reuse, 0x20, RZ, 0x3c, !PT ;  /* 0x0000002000037812 */ /* 0x040fe200078e3cff */
[----:B------:R-:W-:Y:S01]  /*2140*/  VIADD R2, R0, UR7 ;  /* 0x0000000700027c36 */ /* 0x000fe20008000000 */
[----:B------:R-:W1:Y:S02]  /*2150*/  @!P1 SYNCS.CCTL.IV [UR7+0x14000] ;  /* 0x01400000ff0099b1 */ /* 0x000e640008000007 */
[----:B-1----:R-:W-:Y:S01]  /*2160*/  BAR.SYNC.DEFER_BLOCKING 0x0 ;  /* 0x0000000000007b1d */ /* 0x002fe20000010000 */
[----:B------:R-:W-:Y:S01]  /*2170*/  F2FP.BF16.F32.PACK_AB R88, R89, R88 ;  /* 0x000000585958723e */ /* 0x000fe200000010ff */
[----:B------:R-:W-:Y:S01]  /*2180*/  VIADD R3, R3, UR7 ;  /* 0x0000000703037c36 */ /* 0x000fe20008000000 */
[----:B------:R-:W-:-:S02]  /*2190*/  F2FP.BF16.F32.PACK_AB R58, R61, R60 ;  /* 0x0000003c3d3a723e */ /* 0x000fc400000010ff */
[----:B------:R-:W-:Y:S02]  /*21a0*/  F2FP.BF16.F32.PACK_AB R59, R63, R62 ;  /* 0x0000003e3f3b723e */ /* 0x000fe400000010ff */
[----:B------:R-:W-:Y:S02]  /*21b0*/  F2FP.BF16.F32.PACK_AB R89, R91, R90 ;  /* 0x0000005a5b59723e */ /* 0x000fe400000010ff */
[----:B------:R-:W-:Y:S02]  /*21c0*/  F2FP.BF16.F32.PACK_AB R120, R121, R120 ;  /* 0x000000787978723e */ /* 0x000fe400000010ff */
[----:B------:R-:W-:Y:S02]  /*21d0*/  F2FP.BF16.F32.PACK_AB R32, R33, R32 ;  /* 0x000000202120723e */ /* 0x000fe400000010ff */
[----:B------:R-:W-:Y:S02]  /*21e0*/  F2FP.BF16.F32.PACK_AB R90, R93, R92 ;  /* 0x0000005c5d5a723e */ /* 0x000fe400000010ff */
[----:B------:R-:W-:-:S02]  /*21f0*/  F2FP.BF16.F32.PACK_AB R91, R95, R94 ;  /* 0x0000005e5f5b723e */ /* 0x000fc400000010ff */
[----:B------:R-:W-:Y:S02]  /*2200*/  F2FP.BF16.F32.PACK_AB R121, R123, R122 ;  /* 0x0000007a7b79723e */ /* 0x000fe400000010ff */
[----:B------:R-:W-:Y:S02]  /*2210*/  F2FP.BF16.F32.PACK_AB R33, R35, R34 ;  /* 0x000000222321723e */ /* 0x000fe400000010ff */
[----:B------:R-:W-:Y:S02]  /*2220*/  F2FP.BF16.F32.PACK_AB R64, R65, R64 ;  /* 0x000000404140723e */ /* 0x000fe400000010ff */
[----:B------:R-:W-:Y:S01]  /*2230*/  F2FP.BF16.F32.PACK_AB R122, R125, R124 ;  /* 0x0000007c7d7a723e */ /* 0x000fe200000010ff */
[----:B------:R-:W1:Y:S01]  /*2240*/  @!P1 SYNCS.CCTL.IV [UR7+0x14008] ;  /* 0x01400800ff0099b1 */ /* 0x000e620008000007 */
[----:B------:R-:W-:Y:S01]  /*2250*/  F2FP.BF16.F32.PACK_AB R123, R127, R126 ;  /* 0x0000007e7f7b723e */ /* 0x000fe200000010ff */
[----:B-1----:R-:W-:Y:S01]  /*2260*/  STSM.16.M88.4 [R2], R24 ;  /* 0x0000001802007844 */ /* 0x002fe20000000200 */
[----:B------:R-:W-:-:S02]  /*2270*/  LOP3.LUT R4, R0, 0x40, RZ, 0x3c, !PT ;  /* 0x0000004000047812 */ /* 0x000fc400078e3cff */
[----:B------:R-:W-:Y:S01]  /*2280*/  F2FP.BF16.F32.PACK_AB R34, R37, R36 ;  /* 0x000000242522723e */ /* 0x000fe200000010ff */
[----:B------:R-:W-:Y:S01]  /*2290*/  STSM.16.M88.4 [R2+0x2000], R56 ;  /* 0x0020003802007844 */ /* 0x000fe20000000200 */
[----:B------:R-:W-:Y:S01]  /*22a0*/  F2FP.BF16.F32.PACK_AB R35, R39, R38 ;  /* 0x000000262723723e */ /* 0x000fe200000010ff */
[----:B------:R-:W-:Y:S01]  /*22b0*/  VIADD R4, R4, UR7 ;  /* 0x0000000704047c36 */ /* 0x000fe20008000000 */
[----:B------:R-:W-:Y:S01]  /*22c0*/  F2FP.BF16.F32.PACK_AB R65, R67, R66 ;  /* 0x000000424341723e */ /* 0x000fe200000010ff */
[----:B------:R-:W-:Y:S01]  /*22d0*/  STSM.16.M88.4 [R2+0x4000], R88 ;  /* 0x0040005802007844 */ /* 0x000fe20000000200 */
[----:B------:R-:W-:Y:S02]  /*22e0*/  F2FP.BF16.F32.PACK_AB R96, R97, R96 ;  /* 0x000000606160723e */ /* 0x000fe400000010ff */
[----:B------:R-:W-:Y:S01]  /*22f0*/  F2FP.BF16.F32.PACK_AB R66, R69, R68 ;  /* 0x000000444542723e */ /* 0x000fe200000010ff */
[----:B------:R-:W-:Y:S01]  /*2300*/  STSM.16.M88.4 [R2+0x6000], R120 ;  /* 0x0060007802007844 */ /* 0x000fe20000000200 */
[----:B------:R-:W-:-:S02]  /*2310*/  F2FP.BF16.F32.PACK_AB R67, R71, R70 ;  /* 0x000000464743723e */ /* 0x000fc400000010ff */
[----:B------:R-:W-:Y:S01]  /*2320*/  F2FP.BF16.F32.PACK_AB R97, R99, R98 ;  /* 0x000000626361723e */ /* 0x000fe200000010ff */
[----:B------:R-:W-:Y:S01]  /*2330*/  STSM.16.M88.4 [R3], R32 ;  /* 0x0000002003007844 */ /* 0x000fe20000000200 */
[----:B------:R-:W-:Y:S02]  /*2340*/  F2FP.BF16.F32.PACK_AB R128, R129, R128 ;  /* 0x000000808180723e */ /* 0x000fe400000010ff */
[----:B------:R-:W-:Y:S01]  /*2350*/  F2FP.BF16.F32.PACK_AB R40, R41, R40 ;  /* 0x000000282928723e */ /* 0x000fe200000010ff */
[----:B------:R-:W-:Y:S01]  /*2360*/  STSM.16.M88.4 [R3+0x2000], R64 ;  /* 0x0020004003007844 */ /* 0x000fe20000000200 */
[----:B------:R-:W-:Y:S02]  /*2370*/  F2FP.BF16.F32.PACK_AB R98, R101, R100 ;  /* 0x000000646562723e */ /* 0x000fe400000010ff */
[----:B------:R-:W-:Y:S02]  /*2380*/  F2FP.BF16.F32.PACK_AB R99, R103, R102 ;  /* 0x000000666763723e */ /* 0x000fe400000010ff */
[----:B------:R-:W-:-:S02]  /*2390*/  F2FP.BF16.F32.PACK_AB R129, R131, R130 ;  /* 0x000000828381723e */ /* 0x000fc400000010ff */
[----:B------:R-:W-:Y:S01]  /*23a0*/  F2FP.BF16.F32.PACK_AB R41, R43, R42 ;  /* 0x0000002a2b29723e */ /* 0x000fe200000010ff */
[----:B------:R-:W-:Y:S01]  /*23b0*/  STSM.16.M88.4 [R3+0x4000], R96 ;  /* 0x0040006003007844 */ /* 0x000fe20000000200 */
[----:B------:R-:W-:Y:S02]  /*23c0*/  F2FP.BF16.F32.PACK_AB R72, R73, R72 ;  /* 0x000000484948723e */ /* 0x000fe400000010ff */
[----:B------:R-:W-:Y:S02]  /*23d0*/  F2FP.BF16.F32.PACK_AB R130, R133, R132 ;  /* 0x000000848582723e */ /* 0x000fe400000010ff */
[----:B------:R-:W-:Y:S02]  /*23e0*/  F2FP.BF16.F32.PACK_AB R131, R135, R134 ;  /* 0x000000868783723e */ /* 0x000fe400000010ff */
[----:B------:R-:W-:Y:S02]  /*23f0*/  LOP3.LUT R0, R0, 0x60, RZ, 0x3c, !PT ;  /* 0x0000006000007812 */ /* 0x000fe400078e3cff */
[----:B------:R-:W-:Y:S01]  /*2400*/  F2FP.BF16.F32.PACK_AB R42, R45, R44 ;  /* 0x0000002c2d2a723e */ /* 0x000fe200000010ff */
[----:B------:R-:W-:Y:S01]  /*2410*/  STSM.16.M88.4 [R3+0x6000], R128 ;  /* 0x0060008003007844 */ /* 0x000fe20000000200 */
[----:B------:R-:W-:Y:S01]  /*2420*/  F2FP.BF16.F32.PACK_AB R43, R47, R46 ;  /* 0x0000002e2f2b723e */ /* 0x000fe200000010ff */
[----:B------:R-:W-:Y:S01]  /*2430*/  VIADD R0, R0, UR7 ;  /* 0x0000000700007c36 */ /* 0x000fe20008000000 */
[----:B------:R-:W-:-:S02]  /*2440*/  F2FP.BF16.F32.PACK_AB R73, R75, R74 ;  /* 0x0000004a4b49723e */ /* 0x000fc400000010ff */
[----:B------:R-:W-:Y:S01]  /*2450*/  F2FP.BF16.F32.PACK_AB R104, R105, R104 ;  /* 0x000000686968723e */ /* 0x000fe200000010ff */
[----:B------:R-:W-:Y:S01]  /*2460*/  STSM.16.M88.4 [R4], R40 ;  /* 0x0000002804007844 */ /* 0x000fe20000000200 */
[----:B------:R-:W-:Y:S02]  /*2470*/  F2FP.BF16.F32.PACK_AB R74, R77, R76 ;  /* 0x0000004c4d4a723e */ /* 0x000fe400000010ff */
[----:B------:R-:W-:Y:S02]  /*2480*/  F2FP.BF16.F32.PACK_AB R75, R79, R78 ;  /* 0x0000004e4f4b723e */ /* 0x000fe400000010ff */
[----:B------:R-:W-:Y:S02]  /*2490*/  F2FP.BF16.F32.PACK_AB R105, R107, R106 ;  /* 0x0000006a6b69723e */ /* 0x000fe400000010ff */
[----:B------:R-:W-:Y:S01]  /*24a0*/  F2FP.BF16.F32.PACK_AB R136, R137, R136 ;  /* 0x000000888988723e */ /* 0x000fe200000010ff */
[----:B------:R-:W-:Y:S01]  /*24b0*/  STSM.16.M88.4 [R4+0x2000], R72 ;  /* 0x0020004804007844 */ /* 0x000fe20000000200 */
[----:B------:R-:W-:-:S02]  /*24c0*/  F2FP.BF16.F32.PACK_AB R48, R49, R48 ;  /* 0x000000303130723e */ /* 0x000fc400000010ff */
[----:B------:R-:W-:Y:S02]  /*24d0*/  F2FP.BF16.F32.PACK_AB R106, R109, R108 ;  /* 0x0000006c6d6a723e */ /* 0x000fe400000010ff */
[----:B------:R-:W-:Y:S02]  /*24e0*/  F2FP.BF16.F32.PACK_AB R107, R111, R110 ;  /* 0x0000006e6f6b723e */ /* 0x000fe400000010ff */
[----:B------:R-:W-:Y:S02]  /*24f0*/  F2FP.BF16.F32.PACK_AB R137, R139, R138 ;  /* 0x0000008a8b89723e */ /* 0x000fe400000010ff */
[----:B------:R-:W-:Y:S01]  /*2500*/  F2FP.BF16.F32.PACK_AB R49, R51, R50 ;  /* 0x000000323331723e */ /* 0x000fe200000010ff */
[----:B------:R-:W-:Y:S01]  /*2510*/  STSM.16.M88.4 [R4+0x4000], R104 ;  /* 0x0040006804007844 */ /* 0x000fe20000000200 */
[----:B------:R-:W-:Y:S02]  /*2520*/  F2FP.BF16.F32.PACK_AB R80, R81, R80 ;  /* 0x000000505150723e */ /* 0x000fe400000010ff */
[----:B------:R-:W-:-:S02]  /*2530*/  F2FP.BF16.F32.PACK_AB R138, R141, R140 ;  /* 0x0000008c8d8a723e */ /* 0x000fc400000010ff */
[----:B------:R-:W-:Y:S02]  /*2540*/  F2FP.BF16.F32.PACK_AB R139, R143, R142 ;  /* 0x0000008e8f8b723e */ /* 0x000fe400000010ff */
[----:B------:R-:W-:Y:S02]  /*2550*/  F2FP.BF16.F32.PACK_AB R50, R53, R52 ;  /* 0x000000343532723e */ /* 0x000fe400000010ff */
[----:B------:R-:W-:Y:S01]  /*2560*/  F2FP.BF16.F32.PACK_AB R51, R55, R54 ;  /* 0x000000363733723e */ /* 0x000fe200000010ff */
[----:B------:R-:W-:Y:S01]  /*2570*/  STSM.16.M88.4 [R4+0x6000], R136 ;  /* 0x0060008804007844 */ /* 0x000fe20000000200 */
[----:B------:R-:W-:Y:S02]  /*2580*/  F2FP.BF16.F32.PACK_AB R81, R83, R82 ;  /* 0x000000525351723e */ /* 0x000fe400000010ff */
[----:B------:R-:W-:Y:S01]  /*2590*/  F2FP.BF16.F32.PACK_AB R112, R113, R112 ;  /* 0x000000707170723e */ /* 0x000fe200000010ff */
[----:B------:R-:W-:Y:S01]  /*25a0*/  STSM.16.M88.4 [R0], R48 ;  /* 0x0000003000007844 */ /* 0x000fe20000000200 */
[----:B------:R-:W-:-:S02]  /*25b0*/  F2FP.BF16.F32.PACK_AB R82, R85, R84 ;  /* 0x000000545552723e */ /* 0x000fc400000010ff */
[----:B------:R-:W-:Y:S02]  /*25c0*/  F2FP.BF16.F32.PACK_AB R83, R87, R86 ;  /* 0x000000565753723e */ /* 0x000fe400000010ff */
        /* <DEDUP_REMOVED lines=8> */
[----:B------:R-:W-:-:S05]  /*2650*/  F2FP.BF16.F32.PACK_AB R147, R151, R150 ;  /* 0x000000969793723e */ /* 0x000fca00000010ff */
[----:B------:R-:W-:Y:S01]  /*2660*/  STSM.16.M88.4 [R0+0x6000], R144 ;  /* 0x0060009000007844 */ /* 0x000fe20000000200 */
[----:B------:R1:W-:Y:S06]  /*2670*/  MEMBAR.ALL.CTA ;  /* 0x0000000000007992 */ /* 0x0003ec0000008000 */
[----:B-1----:R-:W1:Y:S02]  /*2680*/  FENCE.VIEW.ASYNC.S ;  /* 0x00000000000073c6 */ /* 0x002e640000000000 */
[----:B-1----:R-:W-:Y:S06]  /*2690*/  BAR.SYNC.DEFER_BLOCKING 0x0 ;  /* 0x0000000000007b1d */ /* 0x002fec0000010000 */
[----:B------:R1:W-:Y:S01]  /*26a0*/  UTMASTG.2D [UR4], [UR24] ;  /* 0x00000004180073b5 */ /* 0x0003e20008008000 */
[----:B------:R0:W-:Y:S01]  /*26b0*/  UTMACMDFLUSH ;  /* 0x00000000000079b7 */ /* 0x0001e20000000000 */
[----:B------:R-:W-:-:S04]  /*26c0*/  DEPBAR.LE SB0, 0x0 ;  /* 0x000080000000791a */ /* 0x000fc80000000000 */
[----:B------:R-:W-:Y:S06]  /*26d0*/  BAR.SYNC.DEFER_BLOCKING 0x0 ;  /* 0x0000000000007b1d */ /* 0x000fec0000010000 */
[----:B-1----:R-:W-:Y:S05]  /*26e0*/  EXIT ;  /* 0x000000000000794d */ /* 0x002fea0003800000 */
.L_x_48:
[----:B------:R-:W1:Y:S02]  /*26f0*/  SYNCS.PHASECHK.TRANS64.TRYWAIT P0, [UR31+0x14000], R2 ;  /* 0x01400002ff0075a7 */ /* 0x000e64000800015f */
[----:B-1----:R-:W-:Y:S05]  /*2700*/  @!P0 BRA `(.L_x_48) ;  /* 0xfffffffc00f88947 */ /* 0x002fea000383ffff */
[----:B------:R-:W-:Y:S05]  /*2710*/  BRA `(.L_x_50) ;  /* 0xfffffff400c87947 */ /* 0x000fea000383ffff */
.L_x_51:
[----:B------:R-:W-:-:S00]  /*2720*/  BRA `(.L_x_51) ;  /* 0xfffffffc00fc7947 */ /* 0x000fc0000383ffff */
[----:B------:R-:W-:-:S00]  /*2730*/  NOP ;  /* 0x0000000000007918 */ /* 0x000fc00000000000 */
        /* <DEDUP_REMOVED lines=12> */
.L_x_52:


//--------------------- .nv.shared.gluon_wgmma    --------------------------
	.section	.nv.shared.gluon_wgmma,"aw",@nobits
	.sectionflags	@""
	.align	16
	.zero		1024


//--------------------- .nv.shared.reserved.0     --------------------------
	.section	.nv.shared.reserved.0,"aw",@nobits
	.weak		__nv_reservedSMEM_offset_0_alias
	.size		__nv_reservedSMEM_offset_0_alias, 0, 0
	.other		__nv_reservedSMEM_offset_0_alias,@"STO_CUDA_RESERVED_SHARED STV_DEFAULT"
__nv_reservedSMEM_offset_0_alias:
	.zero		0


//--------------------- .nv.constant0.gluon_wgmma --------------------------
	.section	.nv.constant0.gluon_wgmma,"a",@progbits
	.sectionflags	@""
	.align	4
.nv.constant0.gluon_wgmma:
	.zero		608


//--------------------- SYMBOLS --------------------------

	.type		.nv.reservedSmem.offset0,@object
	.size		.nv.reservedSmem.offset0,0x4
